//
// Generated by NVIDIA NVVM Compiler
//
// Compiler Build ID: CL-36424714
// Cuda compilation tools, release 13.0, V13.0.88
// Based on NVVM 20.0.0
//

.version 9.0
.target sm_100
.address_size 64

	// .globl	_Z14normalize_rowsiiPfS_

.visible .entry _Z14normalize_rowsiiPfS_(
	.param .u32 _Z14normalize_rowsiiPfS__param_0,
	.param .u32 _Z14normalize_rowsiiPfS__param_1,
	.param .u64 .ptr .align 1 _Z14normalize_rowsiiPfS__param_2,
	.param .u64 .ptr .align 1 _Z14normalize_rowsiiPfS__param_3
)
{
	.reg .pred 	%p<29>;
	.reg .b32 	%r<100>;
	.reg .b32 	%f<283>;
	.reg .b64 	%rd<37>;

	ld.param.u32 	%r66, [_Z14normalize_rowsiiPfS__param_0];
	ld.param.u32 	%r65, [_Z14normalize_rowsiiPfS__param_1];
	ld.param.u64 	%rd7, [_Z14normalize_rowsiiPfS__param_2];
	ld.param.u64 	%rd8, [_Z14normalize_rowsiiPfS__param_3];
	cvta.to.global.u64 	%rd1, %rd7;
	cvta.to.global.u64 	%rd2, %rd8;
	mov.u32 	%r67, %ctaid.x;
	shl.b32 	%r68, %r67, 6;
	mov.u32 	%r69, %tid.x;
	add.s32 	%r1, %r68, %r69;
	setp.ge.s32 	%p1, %r1, %r66;
	@%p1 bra 	$L__BB0_40;
	setp.lt.s32 	%p2, %r65, 1;
	mov.f32 	%f272, 0f00000000;
	@%p2 bra 	$L__BB0_14;
	mul.lo.s32 	%r2, %r65, %r1;
	cvt.rn.f32.u32 	%f1, %r65;
	and.b32  	%r3, %r65, 15;
	setp.lt.u32 	%p3, %r65, 16;
	mov.f32 	%f272, 0f00000000;
	mov.b32 	%r79, 0;
	@%p3 bra 	$L__BB0_5;
	and.b32  	%r79, %r65, 2147483632;
	neg.s32 	%r85, %r79;
	add.s64 	%rd3, %rd1, 32;
	mov.f32 	%f272, 0f00000000;
	mov.u32 	%r84, %r2;
$L__BB0_4:
	.pragma "nounroll";
	mul.wide.s32 	%rd9, %r84, 4;
	add.s64 	%rd10, %rd3, %rd9;
	ld.global.f32 	%f33, [%rd10+-32];
	div.rn.f32 	%f34, %f33, %f1;
	add.f32 	%f35, %f272, %f34;
	ld.global.f32 	%f36, [%rd10+-28];
	div.rn.f32 	%f37, %f36, %f1;
	add.f32 	%f38, %f35, %f37;
	ld.global.f32 	%f39, [%rd10+-24];
	div.rn.f32 	%f40, %f39, %f1;
	add.f32 	%f41, %f38, %f40;
	ld.global.f32 	%f42, [%rd10+-20];
	div.rn.f32 	%f43, %f42, %f1;
	add.f32 	%f44, %f41, %f43;
	ld.global.f32 	%f45, [%rd10+-16];
	div.rn.f32 	%f46, %f45, %f1;
	add.f32 	%f47, %f44, %f46;
	ld.global.f32 	%f48, [%rd10+-12];
	div.rn.f32 	%f49, %f48, %f1;
	add.f32 	%f50, %f47, %f49;
	ld.global.f32 	%f51, [%rd10+-8];
	div.rn.f32 	%f52, %f51, %f1;
	add.f32 	%f53, %f50, %f52;
	ld.global.f32 	%f54, [%rd10+-4];
	div.rn.f32 	%f55, %f54, %f1;
	add.f32 	%f56, %f53, %f55;
	ld.global.f32 	%f57, [%rd10];
	div.rn.f32 	%f58, %f57, %f1;
	add.f32 	%f59, %f56, %f58;
	ld.global.f32 	%f60, [%rd10+4];
	div.rn.f32 	%f61, %f60, %f1;
	add.f32 	%f62, %f59, %f61;
	ld.global.f32 	%f63, [%rd10+8];
	div.rn.f32 	%f64, %f63, %f1;
	add.f32 	%f65, %f62, %f64;
	ld.global.f32 	%f66, [%rd10+12];
	div.rn.f32 	%f67, %f66, %f1;
	add.f32 	%f68, %f65, %f67;
	ld.global.f32 	%f69, [%rd10+16];
	div.rn.f32 	%f70, %f69, %f1;
	add.f32 	%f71, %f68, %f70;
	ld.global.f32 	%f72, [%rd10+20];
	div.rn.f32 	%f73, %f72, %f1;
	add.f32 	%f74, %f71, %f73;
	ld.global.f32 	%f75, [%rd10+24];
	div.rn.f32 	%f76, %f75, %f1;
	add.f32 	%f77, %f74, %f76;
	ld.global.f32 	%f78, [%rd10+28];
	div.rn.f32 	%f79, %f78, %f1;
	add.f32 	%f272, %f77, %f79;
	add.s32 	%r85, %r85, 16;
	add.s32 	%r84, %r84, 16;
	setp.eq.s32 	%p4, %r85, 0;
	@%p4 bra 	$L__BB0_5;
	bra.uni 	$L__BB0_4;
$L__BB0_5:
	setp.eq.s32 	%p5, %r3, 0;
	@%p5 bra 	$L__BB0_14;
	and.b32  	%r7, %r65, 7;
	setp.lt.u32 	%p6, %r3, 8;
	@%p6 bra 	$L__BB0_8;
	add.s32 	%r71, %r79, %r2;
	mul.wide.s32 	%rd11, %r71, 4;
	add.s64 	%rd12, %rd1, %rd11;
	ld.global.f32 	%f81, [%rd12];
	div.rn.f32 	%f82, %f81, %f1;
	add.f32 	%f83, %f272, %f82;
	ld.global.f32 	%f84, [%rd12+4];
	div.rn.f32 	%f85, %f84, %f1;
	add.f32 	%f86, %f83, %f85;
	ld.global.f32 	%f87, [%rd12+8];
	div.rn.f32 	%f88, %f87, %f1;
	add.f32 	%f89, %f86, %f88;
	ld.global.f32 	%f90, [%rd12+12];
	div.rn.f32 	%f91, %f90, %f1;
	add.f32 	%f92, %f89, %f91;
	ld.global.f32 	%f93, [%rd12+16];
	div.rn.f32 	%f94, %f93, %f1;
	add.f32 	%f95, %f92, %f94;
	ld.global.f32 	%f96, [%rd12+20];
	div.rn.f32 	%f97, %f96, %f1;
	add.f32 	%f98, %f95, %f97;
	ld.global.f32 	%f99, [%rd12+24];
	div.rn.f32 	%f100, %f99, %f1;
	add.f32 	%f101, %f98, %f100;
	ld.global.f32 	%f102, [%rd12+28];
	div.rn.f32 	%f103, %f102, %f1;
	add.f32 	%f272, %f101, %f103;
	add.s32 	%r79, %r79, 8;
$L__BB0_8:
	setp.eq.s32 	%p7, %r7, 0;
	@%p7 bra 	$L__BB0_14;
	and.b32  	%r10, %r65, 3;
	setp.lt.u32 	%p8, %r7, 4;
	@%p8 bra 	$L__BB0_11;
	add.s32 	%r72, %r79, %r2;
	mul.wide.s32 	%rd13, %r72, 4;
	add.s64 	%rd14, %rd1, %rd13;
	ld.global.f32 	%f105, [%rd14];
	div.rn.f32 	%f106, %f105, %f1;
	add.f32 	%f107, %f272, %f106;
	ld.global.f32 	%f108, [%rd14+4];
	div.rn.f32 	%f109, %f108, %f1;
	add.f32 	%f110, %f107, %f109;
	ld.global.f32 	%f111, [%rd14+8];
	div.rn.f32 	%f112, %f111, %f1;
	add.f32 	%f113, %f110, %f112;
	ld.global.f32 	%f114, [%rd14+12];
	div.rn.f32 	%f115, %f114, %f1;
	add.f32 	%f272, %f113, %f115;
	add.s32 	%r79, %r79, 4;
$L__BB0_11:
	setp.eq.s32 	%p9, %r10, 0;
	@%p9 bra 	$L__BB0_14;
	add.s32 	%r83, %r79, %r2;
	neg.s32 	%r82, %r10;
$L__BB0_13:
	.pragma "nounroll";
	mul.wide.s32 	%rd15, %r83, 4;
	add.s64 	%rd16, %rd1, %rd15;
	ld.global.f32 	%f116, [%rd16];
	div.rn.f32 	%f117, %f116, %f1;
	add.f32 	%f272, %f272, %f117;
	add.s32 	%r83, %r83, 1;
	add.s32 	%r82, %r82, 1;
	setp.ne.s32 	%p10, %r82, 0;
	@%p10 bra 	$L__BB0_13;
$L__BB0_14:
	setp.lt.s32 	%p11, %r65, 1;
	mov.f32 	%f282, 0f00000000;
	@%p11 bra 	$L__BB0_27;
	mul.lo.s32 	%r19, %r65, %r1;
	and.b32  	%r20, %r65, 15;
	setp.lt.u32 	%p12, %r65, 16;
	mov.f32 	%f282, 0f00000000;
	mov.b32 	%r88, 0;
	@%p12 bra 	$L__BB0_18;
	and.b32  	%r88, %r65, 2147483632;
	neg.s32 	%r87, %r88;
	add.s64 	%rd4, %rd1, 32;
	add.s64 	%rd5, %rd2, 32;
	mov.f32 	%f282, 0f00000000;
	mov.u32 	%r86, %r19;
$L__BB0_17:
	.pragma "nounroll";
	mul.wide.s32 	%rd17, %r86, 4;
	add.s64 	%rd18, %rd4, %rd17;
	add.s64 	%rd19, %rd5, %rd17;
	ld.global.f32 	%f122, [%rd18+-32];
	sub.f32 	%f123, %f122, %f272;
	st.global.f32 	[%rd19+-32], %f123;
	fma.rn.f32 	%f124, %f123, %f123, %f282;
	ld.global.f32 	%f125, [%rd18+-28];
	sub.f32 	%f126, %f125, %f272;
	st.global.f32 	[%rd19+-28], %f126;
	fma.rn.f32 	%f127, %f126, %f126, %f124;
	ld.global.f32 	%f128, [%rd18+-24];
	sub.f32 	%f129, %f128, %f272;
	st.global.f32 	[%rd19+-24], %f129;
	fma.rn.f32 	%f130, %f129, %f129, %f127;
	ld.global.f32 	%f131, [%rd18+-20];
	sub.f32 	%f132, %f131, %f272;
	st.global.f32 	[%rd19+-20], %f132;
	fma.rn.f32 	%f133, %f132, %f132, %f130;
	ld.global.f32 	%f134, [%rd18+-16];
	sub.f32 	%f135, %f134, %f272;
	st.global.f32 	[%rd19+-16], %f135;
	fma.rn.f32 	%f136, %f135, %f135, %f133;
	ld.global.f32 	%f137, [%rd18+-12];
	sub.f32 	%f138, %f137, %f272;
	st.global.f32 	[%rd19+-12], %f138;
	fma.rn.f32 	%f139, %f138, %f138, %f136;
	ld.global.f32 	%f140, [%rd18+-8];
	sub.f32 	%f141, %f140, %f272;
	st.global.f32 	[%rd19+-8], %f141;
	fma.rn.f32 	%f142, %f141, %f141, %f139;
	ld.global.f32 	%f143, [%rd18+-4];
	sub.f32 	%f144, %f143, %f272;
	st.global.f32 	[%rd19+-4], %f144;
	fma.rn.f32 	%f145, %f144, %f144, %f142;
	ld.global.f32 	%f146, [%rd18];
	sub.f32 	%f147, %f146, %f272;
	st.global.f32 	[%rd19], %f147;
	fma.rn.f32 	%f148, %f147, %f147, %f145;
	ld.global.f32 	%f149, [%rd18+4];
	sub.f32 	%f150, %f149, %f272;
	st.global.f32 	[%rd19+4], %f150;
	fma.rn.f32 	%f151, %f150, %f150, %f148;
	ld.global.f32 	%f152, [%rd18+8];
	sub.f32 	%f153, %f152, %f272;
	st.global.f32 	[%rd19+8], %f153;
	fma.rn.f32 	%f154, %f153, %f153, %f151;
	ld.global.f32 	%f155, [%rd18+12];
	sub.f32 	%f156, %f155, %f272;
	st.global.f32 	[%rd19+12], %f156;
	fma.rn.f32 	%f157, %f156, %f156, %f154;
	ld.global.f32 	%f158, [%rd18+16];
	sub.f32 	%f159, %f158, %f272;
	st.global.f32 	[%rd19+16], %f159;
	fma.rn.f32 	%f160, %f159, %f159, %f157;
	ld.global.f32 	%f161, [%rd18+20];
	sub.f32 	%f162, %f161, %f272;
	st.global.f32 	[%rd19+20], %f162;
	fma.rn.f32 	%f163, %f162, %f162, %f160;
	ld.global.f32 	%f164, [%rd18+24];
	sub.f32 	%f165, %f164, %f272;
	st.global.f32 	[%rd19+24], %f165;
	fma.rn.f32 	%f166, %f165, %f165, %f163;
	ld.global.f32 	%f167, [%rd18+28];
	sub.f32 	%f168, %f167, %f272;
	st.global.f32 	[%rd19+28], %f168;
	fma.rn.f32 	%f282, %f168, %f168, %f166;
	add.s32 	%r87, %r87, 16;
	add.s32 	%r86, %r86, 16;
	setp.ne.s32 	%p13, %r87, 0;
	@%p13 bra 	$L__BB0_17;
$L__BB0_18:
	setp.eq.s32 	%p14, %r20, 0;
	@%p14 bra 	$L__BB0_27;
	and.b32  	%r32, %r65, 7;
	setp.lt.u32 	%p15, %r20, 8;
	@%p15 bra 	$L__BB0_21;
	add.s32 	%r74, %r88, %r19;
	mul.wide.s32 	%rd20, %r74, 4;
	add.s64 	%rd21, %rd1, %rd20;
	ld.global.f32 	%f170, [%rd21];
	sub.f32 	%f171, %f170, %f272;
	add.s64 	%rd22, %rd2, %rd20;
	st.global.f32 	[%rd22], %f171;
	fma.rn.f32 	%f172, %f171, %f171, %f282;
	ld.global.f32 	%f173, [%rd21+4];
	sub.f32 	%f174, %f173, %f272;
	st.global.f32 	[%rd22+4], %f174;
	fma.rn.f32 	%f175, %f174, %f174, %f172;
	ld.global.f32 	%f176, [%rd21+8];
	sub.f32 	%f177, %f176, %f272;
	st.global.f32 	[%rd22+8], %f177;
	fma.rn.f32 	%f178, %f177, %f177, %f175;
	ld.global.f32 	%f179, [%rd21+12];
	sub.f32 	%f180, %f179, %f272;
	st.global.f32 	[%rd22+12], %f180;
	fma.rn.f32 	%f181, %f180, %f180, %f178;
	ld.global.f32 	%f182, [%rd21+16];
	sub.f32 	%f183, %f182, %f272;
	st.global.f32 	[%rd22+16], %f183;
	fma.rn.f32 	%f184, %f183, %f183, %f181;
	ld.global.f32 	%f185, [%rd21+20];
	sub.f32 	%f186, %f185, %f272;
	st.global.f32 	[%rd22+20], %f186;
	fma.rn.f32 	%f187, %f186, %f186, %f184;
	ld.global.f32 	%f188, [%rd21+24];
	sub.f32 	%f189, %f188, %f272;
	st.global.f32 	[%rd22+24], %f189;
	fma.rn.f32 	%f190, %f189, %f189, %f187;
	ld.global.f32 	%f191, [%rd21+28];
	sub.f32 	%f192, %f191, %f272;
	st.global.f32 	[%rd22+28], %f192;
	fma.rn.f32 	%f282, %f192, %f192, %f190;
	add.s32 	%r88, %r88, 8;
$L__BB0_21:
	setp.eq.s32 	%p16, %r32, 0;
	@%p16 bra 	$L__BB0_27;
	and.b32  	%r35, %r65, 3;
	setp.lt.u32 	%p17, %r32, 4;
	@%p17 bra 	$L__BB0_24;
	add.s32 	%r75, %r88, %r19;
	mul.wide.s32 	%rd23, %r75, 4;
	add.s64 	%rd24, %rd1, %rd23;
	ld.global.f32 	%f194, [%rd24];
	sub.f32 	%f195, %f194, %f272;
	add.s64 	%rd25, %rd2, %rd23;
	st.global.f32 	[%rd25], %f195;
	fma.rn.f32 	%f196, %f195, %f195, %f282;
	ld.global.f32 	%f197, [%rd24+4];
	sub.f32 	%f198, %f197, %f272;
	st.global.f32 	[%rd25+4], %f198;
	fma.rn.f32 	%f199, %f198, %f198, %f196;
	ld.global.f32 	%f200, [%rd24+8];
	sub.f32 	%f201, %f200, %f272;
	st.global.f32 	[%rd25+8], %f201;
	fma.rn.f32 	%f202, %f201, %f201, %f199;
	ld.global.f32 	%f203, [%rd24+12];
	sub.f32 	%f204, %f203, %f272;
	st.global.f32 	[%rd25+12], %f204;
	fma.rn.f32 	%f282, %f204, %f204, %f202;
	add.s32 	%r88, %r88, 4;
$L__BB0_24:
	setp.eq.s32 	%p18, %r35, 0;
	@%p18 bra 	$L__BB0_27;
	add.s32 	%r92, %r88, %r19;
	neg.s32 	%r91, %r35;
$L__BB0_26:
	.pragma "nounroll";
	mul.wide.s32 	%rd26, %r92, 4;
	add.s64 	%rd27, %rd2, %rd26;
	add.s64 	%rd28, %rd1, %rd26;
	ld.global.f32 	%f205, [%rd28];
	sub.f32 	%f206, %f205, %f272;
	st.global.f32 	[%rd27], %f206;
	fma.rn.f32 	%f282, %f206, %f206, %f282;
	add.s32 	%r92, %r92, 1;
	add.s32 	%r91, %r91, 1;
	setp.ne.s32 	%p19, %r91, 0;
	@%p19 bra 	$L__BB0_26;
$L__BB0_27:
	setp.lt.s32 	%p20, %r65, 1;
	sqrt.rn.f32 	%f28, %f282;
	@%p20 bra 	$L__BB0_40;
	mul.lo.s32 	%r44, %r65, %r1;
	and.b32  	%r45, %r65, 15;
	setp.lt.u32 	%p21, %r65, 16;
	mov.b32 	%r96, 0;
	@%p21 bra 	$L__BB0_31;
	and.b32  	%r96, %r65, 2147483632;
	neg.s32 	%r94, %r96;
	add.s64 	%rd6, %rd2, 32;
	mov.u32 	%r93, %r44;
$L__BB0_30:
	.pragma "nounroll";
	mul.wide.s32 	%rd29, %r93, 4;
	add.s64 	%rd30, %rd6, %rd29;
	ld.global.f32 	%f207, [%rd30+-32];
	div.rn.f32 	%f208, %f207, %f28;
	st.global.f32 	[%rd30+-32], %f208;
	ld.global.f32 	%f209, [%rd30+-28];
	div.rn.f32 	%f210, %f209, %f28;
	st.global.f32 	[%rd30+-28], %f210;
	ld.global.f32 	%f211, [%rd30+-24];
	div.rn.f32 	%f212, %f211, %f28;
	st.global.f32 	[%rd30+-24], %f212;
	ld.global.f32 	%f213, [%rd30+-20];
	div.rn.f32 	%f214, %f213, %f28;
	st.global.f32 	[%rd30+-20], %f214;
	ld.global.f32 	%f215, [%rd30+-16];
	div.rn.f32 	%f216, %f215, %f28;
	st.global.f32 	[%rd30+-16], %f216;
	ld.global.f32 	%f217, [%rd30+-12];
	div.rn.f32 	%f218, %f217, %f28;
	st.global.f32 	[%rd30+-12], %f218;
	ld.global.f32 	%f219, [%rd30+-8];
	div.rn.f32 	%f220, %f219, %f28;
	st.global.f32 	[%rd30+-8], %f220;
	ld.global.f32 	%f221, [%rd30+-4];
	div.rn.f32 	%f222, %f221, %f28;
	st.global.f32 	[%rd30+-4], %f222;
	ld.global.f32 	%f223, [%rd30];
	div.rn.f32 	%f224, %f223, %f28;
	st.global.f32 	[%rd30], %f224;
	ld.global.f32 	%f225, [%rd30+4];
	div.rn.f32 	%f226, %f225, %f28;
	st.global.f32 	[%rd30+4], %f226;
	ld.global.f32 	%f227, [%rd30+8];
	div.rn.f32 	%f228, %f227, %f28;
	st.global.f32 	[%rd30+8], %f228;
	ld.global.f32 	%f229, [%rd30+12];
	div.rn.f32 	%f230, %f229, %f28;
	st.global.f32 	[%rd30+12], %f230;
	ld.global.f32 	%f231, [%rd30+16];
	div.rn.f32 	%f232, %f231, %f28;
	st.global.f32 	[%rd30+16], %f232;
	ld.global.f32 	%f233, [%rd30+20];
	div.rn.f32 	%f234, %f233, %f28;
	st.global.f32 	[%rd30+20], %f234;
	ld.global.f32 	%f235, [%rd30+24];
	div.rn.f32 	%f236, %f235, %f28;
	st.global.f32 	[%rd30+24], %f236;
	ld.global.f32 	%f237, [%rd30+28];
	div.rn.f32 	%f238, %f237, %f28;
	st.global.f32 	[%rd30+28], %f238;
	add.s32 	%r94, %r94, 16;
	add.s32 	%r93, %r93, 16;
	setp.ne.s32 	%p22, %r94, 0;
	@%p22 bra 	$L__BB0_30;
$L__BB0_31:
	setp.eq.s32 	%p23, %r45, 0;
	@%p23 bra 	$L__BB0_40;
	and.b32  	%r53, %r65, 7;
	setp.lt.u32 	%p24, %r45, 8;
	@%p24 bra 	$L__BB0_34;
	add.s32 	%r77, %r96, %r44;
	mul.wide.s32 	%rd31, %r77, 4;
	add.s64 	%rd32, %rd2, %rd31;
	ld.global.f32 	%f239, [%rd32];
	div.rn.f32 	%f240, %f239, %f28;
	st.global.f32 	[%rd32], %f240;
	ld.global.f32 	%f241, [%rd32+4];
	div.rn.f32 	%f242, %f241, %f28;
	st.global.f32 	[%rd32+4], %f242;
	ld.global.f32 	%f243, [%rd32+8];
	div.rn.f32 	%f244, %f243, %f28;
	st.global.f32 	[%rd32+8], %f244;
	ld.global.f32 	%f245, [%rd32+12];
	div.rn.f32 	%f246, %f245, %f28;
	st.global.f32 	[%rd32+12], %f246;
	ld.global.f32 	%f247, [%rd32+16];
	div.rn.f32 	%f248, %f247, %f28;
	st.global.f32 	[%rd32+16], %f248;
	ld.global.f32 	%f249, [%rd32+20];
	div.rn.f32 	%f250, %f249, %f28;
	st.global.f32 	[%rd32+20], %f250;
	ld.global.f32 	%f251, [%rd32+24];
	div.rn.f32 	%f252, %f251, %f28;
	st.global.f32 	[%rd32+24], %f252;
	ld.global.f32 	%f253, [%rd32+28];
	div.rn.f32 	%f254, %f253, %f28;
	st.global.f32 	[%rd32+28], %f254;
	add.s32 	%r96, %r96, 8;
$L__BB0_34:
	setp.eq.s32 	%p25, %r53, 0;
	@%p25 bra 	$L__BB0_40;
	and.b32  	%r56, %r65, 3;
	setp.lt.u32 	%p26, %r53, 4;
	@%p26 bra 	$L__BB0_37;
	add.s32 	%r78, %r96, %r44;
	mul.wide.s32 	%rd33, %r78, 4;
	add.s64 	%rd34, %rd2, %rd33;
	ld.global.f32 	%f255, [%rd34];
	div.rn.f32 	%f256, %f255, %f28;
	st.global.f32 	[%rd34], %f256;
	ld.global.f32 	%f257, [%rd34+4];
	div.rn.f32 	%f258, %f257, %f28;
	st.global.f32 	[%rd34+4], %f258;
	ld.global.f32 	%f259, [%rd34+8];
	div.rn.f32 	%f260, %f259, %f28;
	st.global.f32 	[%rd34+8], %f260;
	ld.global.f32 	%f261, [%rd34+12];
	div.rn.f32 	%f262, %f261, %f28;
	st.global.f32 	[%rd34+12], %f262;
	add.s32 	%r96, %r96, 4;
$L__BB0_37:
	setp.eq.s32 	%p27, %r56, 0;
	@%p27 bra 	$L__BB0_40;
	add.s32 	%r99, %r96, %r44;
	neg.s32 	%r98, %r56;
$L__BB0_39:
	.pragma "nounroll";
	mul.wide.s32 	%rd35, %r99, 4;
	add.s64 	%rd36, %rd2, %rd35;
	ld.global.f32 	%f263, [%rd36];
	div.rn.f32 	%f264, %f263, %f28;
	st.global.f32 	[%rd36], %f264;
	add.s32 	%r99, %r99, 1;
	add.s32 	%r98, %r98, 1;
	setp.ne.s32 	%p28, %r98, 0;
	@%p28 bra 	$L__BB0_39;
$L__BB0_40:
	ret;

}
	// .globl	_Z16calculate_resultiiPfS_
.visible .entry _Z16calculate_resultiiPfS_(
	.param .u32 _Z16calculate_resultiiPfS__param_0,
	.param .u32 _Z16calculate_resultiiPfS__param_1,
	.param .u64 .ptr .align 1 _Z16calculate_resultiiPfS__param_2,
	.param .u64 .ptr .align 1 _Z16calculate_resultiiPfS__param_3
)
{
	.reg .pred 	%p<26>;
	.reg .b32 	%r<91>;
	.reg .b32 	%f<115>;
	.reg .b64 	%rd<50>;

	ld.param.u32 	%r44, [_Z16calculate_resultiiPfS__param_0];
	ld.param.u32 	%r45, [_Z16calculate_resultiiPfS__param_1];
	ld.param.u64 	%rd9, [_Z16calculate_resultiiPfS__param_2];
	ld.param.u64 	%rd10, [_Z16calculate_resultiiPfS__param_3];
	cvta.to.global.u64 	%rd1, %rd10;
	cvta.to.global.u64 	%rd2, %rd9;
	mov.u32 	%r46, %tid.x;
	mov.u32 	%r47, %ctaid.x;
	mov.u32 	%r48, %ntid.x;
	mad.lo.s32 	%r49, %r47, %r48, %r46;
	shl.b32 	%r78, %r49, 3;
	mov.u32 	%r50, %tid.y;
	mov.u32 	%r51, %ctaid.y;
	mov.u32 	%r52, %ntid.y;
	mad.lo.s32 	%r53, %r51, %r52, %r50;
	shl.b32 	%r2, %r53, 3;
	add.s32 	%r54, %r78, 8;
	min.s32 	%r3, %r54, %r45;
	add.s32 	%r55, %r2, 8;
	min.s32 	%r4, %r55, %r45;
	setp.lt.s32 	%p1, %r2, %r78;
	setp.le.s32 	%p2, %r45, %r78;
	or.pred  	%p3, %p1, %p2;
	@%p3 bra 	$L__BB1_34;
	setp.lt.s32 	%p4, %r44, 1;
	@%p4 bra 	$L__BB1_20;
	and.b32  	%r5, %r44, 15;
	and.b32  	%r6, %r44, 7;
	and.b32  	%r7, %r44, 2147483632;
	and.b32  	%r8, %r44, 3;
	neg.s32 	%r9, %r7;
	add.s64 	%rd3, %rd1, 32;
$L__BB1_3:
	setp.gt.s32 	%p14, %r45, %r2;
	@%p14 bra 	$L__BB1_5;
$L__BB1_4:
	add.s32 	%r78, %r78, 1;
	setp.lt.s32 	%p25, %r78, %r3;
	@%p25 bra 	$L__BB1_3;
	bra.uni 	$L__BB1_34;
$L__BB1_5:
	mul.lo.s32 	%r12, %r78, %r44;
	mul.lo.s32 	%r13, %r78, %r45;
	mov.u32 	%r79, %r2;
$L__BB1_6:
	setp.lt.u32 	%p15, %r44, 16;
	mul.lo.s32 	%r15, %r79, %r44;
	mov.f32 	%f114, 0f00000000;
	mov.b32 	%r83, 0;
	@%p15 bra 	$L__BB1_9;
	mul.wide.u32 	%rd19, %r15, 4;
	add.s64 	%rd49, %rd3, %rd19;
	mov.f32 	%f114, 0f00000000;
	mov.u32 	%r80, %r12;
	mov.u32 	%r81, %r9;
$L__BB1_8:
	.pragma "nounroll";
	mul.wide.s32 	%rd20, %r80, 4;
	add.s64 	%rd21, %rd3, %rd20;
	ld.global.f32 	%f18, [%rd49+-32];
	ld.global.f32 	%f19, [%rd21+-32];
	fma.rn.f32 	%f20, %f18, %f19, %f114;
	ld.global.f32 	%f21, [%rd49+-28];
	ld.global.f32 	%f22, [%rd21+-28];
	fma.rn.f32 	%f23, %f21, %f22, %f20;
	ld.global.f32 	%f24, [%rd49+-24];
	ld.global.f32 	%f25, [%rd21+-24];
	fma.rn.f32 	%f26, %f24, %f25, %f23;
	ld.global.f32 	%f27, [%rd49+-20];
	ld.global.f32 	%f28, [%rd21+-20];
	fma.rn.f32 	%f29, %f27, %f28, %f26;
	ld.global.f32 	%f30, [%rd49+-16];
	ld.global.f32 	%f31, [%rd21+-16];
	fma.rn.f32 	%f32, %f30, %f31, %f29;
	ld.global.f32 	%f33, [%rd49+-12];
	ld.global.f32 	%f34, [%rd21+-12];
	fma.rn.f32 	%f35, %f33, %f34, %f32;
	ld.global.f32 	%f36, [%rd49+-8];
	ld.global.f32 	%f37, [%rd21+-8];
	fma.rn.f32 	%f38, %f36, %f37, %f35;
	ld.global.f32 	%f39, [%rd49+-4];
	ld.global.f32 	%f40, [%rd21+-4];
	fma.rn.f32 	%f41, %f39, %f40, %f38;
	ld.global.f32 	%f42, [%rd49];
	ld.global.f32 	%f43, [%rd21];
	fma.rn.f32 	%f44, %f42, %f43, %f41;
	ld.global.f32 	%f45, [%rd49+4];
	ld.global.f32 	%f46, [%rd21+4];
	fma.rn.f32 	%f47, %f45, %f46, %f44;
	ld.global.f32 	%f48, [%rd49+8];
	ld.global.f32 	%f49, [%rd21+8];
	fma.rn.f32 	%f50, %f48, %f49, %f47;
	ld.global.f32 	%f51, [%rd49+12];
	ld.global.f32 	%f52, [%rd21+12];
	fma.rn.f32 	%f53, %f51, %f52, %f50;
	ld.global.f32 	%f54, [%rd49+16];
	ld.global.f32 	%f55, [%rd21+16];
	fma.rn.f32 	%f56, %f54, %f55, %f53;
	ld.global.f32 	%f57, [%rd49+20];
	ld.global.f32 	%f58, [%rd21+20];
	fma.rn.f32 	%f59, %f57, %f58, %f56;
	ld.global.f32 	%f60, [%rd49+24];
	ld.global.f32 	%f61, [%rd21+24];
	fma.rn.f32 	%f62, %f60, %f61, %f59;
	ld.global.f32 	%f63, [%rd49+28];
	ld.global.f32 	%f64, [%rd21+28];
	fma.rn.f32 	%f114, %f63, %f64, %f62;
	add.s32 	%r81, %r81, 16;
	add.s64 	%rd49, %rd49, 64;
	add.s32 	%r80, %r80, 16;
	setp.ne.s32 	%p16, %r81, 0;
	mov.u32 	%r83, %r7;
	@%p16 bra 	$L__BB1_8;
$L__BB1_9:
	setp.eq.s32 	%p17, %r5, 0;
	@%p17 bra 	$L__BB1_19;
	add.s32 	%r69, %r5, -1;
	setp.lt.u32 	%p18, %r69, 7;
	@%p18 bra 	$L__BB1_12;
	add.s32 	%r70, %r83, %r15;
	mul.wide.u32 	%rd22, %r70, 4;
	add.s64 	%rd23, %rd1, %rd22;
	ld.global.f32 	%f66, [%rd23];
	add.s32 	%r71, %r83, %r12;
	mul.wide.s32 	%rd24, %r71, 4;
	add.s64 	%rd25, %rd1, %rd24;
	ld.global.f32 	%f67, [%rd25];
	fma.rn.f32 	%f68, %f66, %f67, %f114;
	cvt.u64.u32 	%rd26, %r15;
	cvt.u64.u32 	%rd27, %r83;
	add.s64 	%rd28, %rd27, %rd26;
	shl.b64 	%rd29, %rd28, 2;
	add.s64 	%rd30, %rd1, %rd29;
	ld.global.f32 	%f69, [%rd30+4];
	ld.global.f32 	%f70, [%rd25+4];
	fma.rn.f32 	%f71, %f69, %f70, %f68;
	ld.global.f32 	%f72, [%rd30+8];
	ld.global.f32 	%f73, [%rd25+8];
	fma.rn.f32 	%f74, %f72, %f73, %f71;
	ld.global.f32 	%f75, [%rd30+12];
	ld.global.f32 	%f76, [%rd25+12];
	fma.rn.f32 	%f77, %f75, %f76, %f74;
	ld.global.f32 	%f78, [%rd30+16];
	ld.global.f32 	%f79, [%rd25+16];
	fma.rn.f32 	%f80, %f78, %f79, %f77;
	ld.global.f32 	%f81, [%rd30+20];
	ld.global.f32 	%f82, [%rd25+20];
	fma.rn.f32 	%f83, %f81, %f82, %f80;
	ld.global.f32 	%f84, [%rd30+24];
	ld.global.f32 	%f85, [%rd25+24];
	fma.rn.f32 	%f86, %f84, %f85, %f83;
	ld.global.f32 	%f87, [%rd30+28];
	ld.global.f32 	%f88, [%rd25+28];
	fma.rn.f32 	%f114, %f87, %f88, %f86;
	add.s32 	%r83, %r83, 8;
$L__BB1_12:
	setp.eq.s32 	%p19, %r6, 0;
	@%p19 bra 	$L__BB1_19;
	add.s32 	%r72, %r6, -1;
	setp.lt.u32 	%p20, %r72, 3;
	@%p20 bra 	$L__BB1_15;
	add.s32 	%r73, %r83, %r15;
	mul.wide.u32 	%rd31, %r73, 4;
	add.s64 	%rd32, %rd1, %rd31;
	ld.global.f32 	%f90, [%rd32];
	add.s32 	%r74, %r83, %r12;
	mul.wide.s32 	%rd33, %r74, 4;
	add.s64 	%rd34, %rd1, %rd33;
	ld.global.f32 	%f91, [%rd34];
	fma.rn.f32 	%f92, %f90, %f91, %f114;
	cvt.u64.u32 	%rd35, %r15;
	cvt.u64.u32 	%rd36, %r83;
	add.s64 	%rd37, %rd36, %rd35;
	shl.b64 	%rd38, %rd37, 2;
	add.s64 	%rd39, %rd1, %rd38;
	ld.global.f32 	%f93, [%rd39+4];
	ld.global.f32 	%f94, [%rd34+4];
	fma.rn.f32 	%f95, %f93, %f94, %f92;
	ld.global.f32 	%f96, [%rd39+8];
	ld.global.f32 	%f97, [%rd34+8];
	fma.rn.f32 	%f98, %f96, %f97, %f95;
	ld.global.f32 	%f99, [%rd39+12];
	ld.global.f32 	%f100, [%rd34+12];
	fma.rn.f32 	%f114, %f99, %f100, %f98;
	add.s32 	%r83, %r83, 4;
$L__BB1_15:
	setp.eq.s32 	%p21, %r8, 0;
	@%p21 bra 	$L__BB1_19;
	setp.eq.s32 	%p22, %r8, 1;
	add.s32 	%r75, %r83, %r15;
	mul.wide.u32 	%rd40, %r75, 4;
	add.s64 	%rd41, %rd1, %rd40;
	ld.global.f32 	%f101, [%rd41];
	add.s32 	%r76, %r83, %r12;
	mul.wide.s32 	%rd42, %r76, 4;
	add.s64 	%rd7, %rd1, %rd42;
	ld.global.f32 	%f102, [%rd7];
	fma.rn.f32 	%f114, %f101, %f102, %f114;
	@%p22 bra 	$L__BB1_19;
	setp.eq.s32 	%p23, %r8, 2;
	cvt.u64.u32 	%rd43, %r15;
	cvt.u64.u32 	%rd44, %r83;
	add.s64 	%rd45, %rd44, %rd43;
	shl.b64 	%rd46, %rd45, 2;
	add.s64 	%rd8, %rd1, %rd46;
	ld.global.f32 	%f103, [%rd8+4];
	ld.global.f32 	%f104, [%rd7+4];
	fma.rn.f32 	%f114, %f103, %f104, %f114;
	@%p23 bra 	$L__BB1_19;
	ld.global.f32 	%f105, [%rd8+8];
	ld.global.f32 	%f106, [%rd7+8];
	fma.rn.f32 	%f114, %f105, %f106, %f114;
$L__BB1_19:
	add.s32 	%r77, %r79, %r13;
	mul.wide.s32 	%rd47, %r77, 4;
	add.s64 	%rd48, %rd2, %rd47;
	st.global.f32 	[%rd48], %f114;
	add.s32 	%r79, %r79, 1;
	setp.lt.s32 	%p24, %r79, %r4;
	@%p24 bra 	$L__BB1_6;
	bra.uni 	$L__BB1_4;
$L__BB1_20:
	add.s32 	%r56, %r2, 1;
	max.s32 	%r57, %r4, %r56;
	and.b32  	%r26, %r57, 7;
	add.s32 	%r27, %r26, -1;
	and.b32  	%r28, %r57, 3;
	sub.s32 	%r29, %r2, %r57;
	add.s32 	%r58, %r2, %r26;
	sub.s32 	%r30, %r57, %r58;
	and.b32  	%r31, %r57, 1;
$L__BB1_21:
	setp.le.s32 	%p5, %r45, %r2;
	@%p5 bra 	$L__BB1_33;
	setp.gt.u32 	%p6, %r29, -8;
	mul.lo.s32 	%r33, %r78, %r45;
	mov.u32 	%r88, %r2;
	@%p6 bra 	$L__BB1_25;
	mov.b32 	%r87, 0;
	mov.u32 	%r88, %r2;
$L__BB1_24:
	.pragma "nounroll";
	add.s32 	%r60, %r88, %r33;
	mul.wide.s32 	%rd11, %r60, 4;
	add.s64 	%rd12, %rd2, %rd11;
	mov.b32 	%r61, 0;
	st.global.u32 	[%rd12], %r61;
	st.global.u32 	[%rd12+4], %r61;
	st.global.u32 	[%rd12+8], %r61;
	st.global.u32 	[%rd12+12], %r61;
	st.global.u32 	[%rd12+16], %r61;
	st.global.u32 	[%rd12+20], %r61;
	st.global.u32 	[%rd12+24], %r61;
	st.global.u32 	[%rd12+28], %r61;
	add.s32 	%r88, %r88, 8;
	add.s32 	%r87, %r87, 8;
	setp.ne.s32 	%p7, %r87, %r30;
	@%p7 bra 	$L__BB1_24;
$L__BB1_25:
	setp.eq.s32 	%p8, %r26, 0;
	@%p8 bra 	$L__BB1_33;
	setp.lt.u32 	%p9, %r27, 3;
	@%p9 bra 	$L__BB1_28;
	add.s32 	%r62, %r88, %r33;
	mul.wide.s32 	%rd13, %r62, 4;
	add.s64 	%rd14, %rd2, %rd13;
	mov.b32 	%r63, 0;
	st.global.u32 	[%rd14], %r63;
	st.global.u32 	[%rd14+4], %r63;
	st.global.u32 	[%rd14+8], %r63;
	st.global.u32 	[%rd14+12], %r63;
	add.s32 	%r88, %r88, 4;
$L__BB1_28:
	setp.eq.s32 	%p10, %r28, 0;
	@%p10 bra 	$L__BB1_33;
	setp.eq.s32 	%p11, %r28, 1;
	@%p11 bra 	$L__BB1_31;
	add.s32 	%r64, %r88, %r33;
	mul.wide.s32 	%rd15, %r64, 4;
	add.s64 	%rd16, %rd2, %rd15;
	mov.b32 	%r65, 0;
	st.global.u32 	[%rd16], %r65;
	st.global.u32 	[%rd16+4], %r65;
	add.s32 	%r88, %r88, 2;
$L__BB1_31:
	setp.eq.s32 	%p12, %r31, 0;
	@%p12 bra 	$L__BB1_33;
	add.s32 	%r66, %r88, %r33;
	mul.wide.s32 	%rd17, %r66, 4;
	add.s64 	%rd18, %rd2, %rd17;
	mov.b32 	%r67, 0;
	st.global.u32 	[%rd18], %r67;
$L__BB1_33:
	add.s32 	%r78, %r78, 1;
	setp.lt.s32 	%p13, %r78, %r3;
	@%p13 bra 	$L__BB1_21;
$L__BB1_34:
	ret;

}


// ===== COMPILED SASS (sm_100) =====

	.target	sm_100

	.elftype	@"ET_EXEC"


//--------------------- .note.nv.tkinfo           --------------------------
	.section	.note.nv.tkinfo,"",@"SHT_NOTE"
	.sectionflags	@"SHF_NOTE_NV_TKINFO"
	.tkinfo
        /*0018*/ 	.word	0x00000002
        /*0030*/ 	.string	""
        /*0030*/ 	.string	"ptxas"
        /*0030*/ 	.string	"Cuda compilation tools, release 13.0, V13.0.88"
        /*0030*/ 	.string	"Build cuda_13.0.r13.0/compiler.36424714_0"
        /*0030*/ 	.string	"-arch sm_100 -m 64 "



//--------------------- .note.nv.cuinfo           --------------------------
	.section	.note.nv.cuinfo,"",@"SHT_NOTE"
	.sectionflags	@"SHF_NOTE_NV_CUINFO"
        /*0018*/ 	.short	0x0002
        /*001a*/ 	.short	0x0064
        /*001c*/ 	.short	0x0082
	.zero		2


//--------------------- .nv.info                  --------------------------
	.section	.nv.info,"",@"SHT_CUDA_INFO"
	.align	4


	//----- nvinfo : EIATTR_REGCOUNT
	.align		4
        /*0000*/ 	.byte	0x04, 0x2f
        /*0002*/ 	.short	(.L_1 - .L_0)
	.align		4
.L_0:
        /*0004*/ 	.word	index@(_Z14normalize_rowsiiPfS_)
        /*0008*/ 	.word	0x00000020


	//----- nvinfo : EIATTR_FRAME_SIZE
	.align		4
.L_1:
        /*000c*/ 	.byte	0x04, 0x11
        /*000e*/ 	.short	(.L_3 - .L_2)
	.align		4
.L_2:
        /*0010*/ 	.word	index@($__internal_1_$__cuda_sm3x_div_rn_noftz_f32_slowpath)
        /*0014*/ 	.word	0x00000000


	//----- nvinfo : EIATTR_FRAME_SIZE
	.align		4
.L_3:
        /*0018*/ 	.byte	0x04, 0x11
        /*001a*/ 	.short	(.L_5 - .L_4)
	.align		4
.L_4:
        /*001c*/ 	.word	index@($__internal_0_$__cuda_sm20_sqrt_rn_f32_slowpath)
        /*0020*/ 	.word	0x00000000


	//----- nvinfo : EIATTR_FRAME_SIZE
	.align		4
.L_5:
        /*0024*/ 	.byte	0x04, 0x11
        /*0026*/ 	.short	(.L_7 - .L_6)
	.align		4
.L_6:
        /*0028*/ 	.word	index@(_Z14normalize_rowsiiPfS_)
        /*002c*/ 	.word	0x00000000


	//----- nvinfo : EIATTR_REGCOUNT
	.align		4
.L_7:
        /*0030*/ 	.byte	0x04, 0x2f
        /*0032*/ 	.short	(.L_9 - .L_8)
	.align		4
.L_8:
        /*0034*/ 	.word	index@(_Z16calculate_resultiiPfS_)
        /*0038*/ 	.word	0x00000020


	//----- nvinfo : EIATTR_FRAME_SIZE
	.align		4
.L_9:
        /*003c*/ 	.byte	0x04, 0x11
        /*003e*/ 	.short	(.L_11 - .L_10)
	.align		4
.L_10:
        /*0040*/ 	.word	index@(_Z16calculate_resultiiPfS_)
        /*0044*/ 	.word	0x00000000


	//----- nvinfo : EIATTR_MIN_STACK_SIZE
	.align		4
.L_11:
        /*0048*/ 	.byte	0x04, 0x12
        /*004a*/ 	.short	(.L_13 - .L_12)
	.align		4
.L_12:
        /*004c*/ 	.word	index@(_Z16calculate_resultiiPfS_)
        /*0050*/ 	.word	0x00000000


	//----- nvinfo : EIATTR_MIN_STACK_SIZE
	.align		4
.L_13:
        /*0054*/ 	.byte	0x04, 0x12
        /*0056*/ 	.short	(.L_15 - .L_14)
	.align		4
.L_14:
        /*0058*/ 	.word	index@(_Z14normalize_rowsiiPfS_)
        /*005c*/ 	.word	0x00000000
.L_15:


//--------------------- .nv.compat                --------------------------
	.section	.nv.compat,"",@"SHT_CUDA_COMPAT_INFO"
	.align	4
        /*0000*/ 	.byte	0x02, 0x09, 0x00, 0x00, 0x02, 0x02, 0x01, 0x00, 0x02, 0x05, 0x05, 0x00, 0x03, 0x07, 0x01, 0x01
        /*0010*/ 	.byte	0x02, 0x03, 0x00, 0x00, 0x02, 0x06, 0x01, 0x00, 0x04, 0x0b, 0x08, 0x00, 0x01, 0x00, 0x00, 0x00
        /*0020*/ 	.byte	0x00, 0x00, 0x00, 0x00


//--------------------- .nv.info._Z16calculate_resultiiPfS_ --------------------------
	.section	.nv.info._Z16calculate_resultiiPfS_,"",@"SHT_CUDA_INFO"
	.sectionflags	@""
	.align	4


	//----- nvinfo : EIATTR_CUDA_API_VERSION
	.align		4
        /*0000*/ 	.byte	0x04, 0x37
        /*0002*/ 	.short	(.L_17 - .L_16)
.L_16:
        /*0004*/ 	.word	0x00000082


	//----- nvinfo : EIATTR_KPARAM_INFO
	.align		4
.L_17:
        /*0008*/ 	.byte	0x04, 0x17
        /*000a*/ 	.short	(.L_19 - .L_18)
.L_18:
        /*000c*/ 	.word	0x00000000
        /*0010*/ 	.short	0x0003
        /*0012*/ 	.short	0x0010
        /*0014*/ 	.byte	0x00, 0xf5, 0x21, 0x00


	//----- nvinfo : EIATTR_KPARAM_INFO
	.align		4
.L_19:
        /*0018*/ 	.byte	0x04, 0x17
        /*001a*/ 	.short	(.L_21 - .L_20)
.L_20:
        /*001c*/ 	.word	0x00000000
        /*0020*/ 	.short	0x0002
        /*0022*/ 	.short	0x0008
        /*0024*/ 	.byte	0x00, 0xf5, 0x21, 0x00


	//----- nvinfo : EIATTR_KPARAM_INFO
	.align		4
.L_21:
        /*0028*/ 	.byte	0x04, 0x17
        /*002a*/ 	.short	(.L_23 - .L_22)
.L_22:
        /*002c*/ 	.word	0x00000000
        /*0030*/ 	.short	0x0001
        /*0032*/ 	.short	0x0004
        /*0034*/ 	.byte	0x00, 0xf0, 0x11, 0x00


	//----- nvinfo : EIATTR_KPARAM_INFO
	.align		4
.L_23:
        /*0038*/ 	.byte	0x04, 0x17
        /*003a*/ 	.short	(.L_25 - .L_24)
.L_24:
        /*003c*/ 	.word	0x00000000
        /*0040*/ 	.short	0x0000
        /*0042*/ 	.short	0x0000
        /*0044*/ 	.byte	0x00, 0xf0, 0x11, 0x00


	//----- nvinfo : EIATTR_SPARSE_MMA_MASK
	.align		4
.L_25:
        /*0048*/ 	.byte	0x03, 0x50
        /*004a*/ 	.short	0x0000


	//----- nvinfo : EIATTR_MAXREG_COUNT
	.align		4
        /*004c*/ 	.byte	0x03, 0x1b
        /*004e*/ 	.short	0x00ff


	//----- nvinfo : EIATTR_MERCURY_ISA_VERSION
	.align		4
        /*0050*/ 	.byte	0x03, 0x5f
        /*0052*/ 	.short	0x0101


	//----- nvinfo : EIATTR_VRC_CTA_INIT_COUNT
	.align		4
        /*0054*/ 	.byte	0x02, 0x4a
	.zero		1
	.zero		1


	//----- nvinfo : EIATTR_EXIT_INSTR_OFFSETS
	.align		4
        /*0058*/ 	.byte	0x04, 0x1c
        /*005a*/ 	.short	(.L_27 - .L_26)


	//   ....[0]....
.L_26:
        /*005c*/ 	.word	0x000000e0


	//   ....[1]....
        /*0060*/ 	.word	0x00000d30


	//   ....[2]....
        /*0064*/ 	.word	0x00001110


	//----- nvinfo : EIATTR_CRS_STACK_SIZE
	.align		4
.L_27:
        /*0068*/ 	.byte	0x04, 0x1e
        /*006a*/ 	.short	(.L_29 - .L_28)
.L_28:
        /*006c*/ 	.word	0x00000000


	//----- nvinfo : EIATTR_CBANK_PARAM_SIZE
	.align		4
.L_29:
        /*0070*/ 	.byte	0x03, 0x19
        /*0072*/ 	.short	0x0018


	//----- nvinfo : EIATTR_PARAM_CBANK
	.align		4
        /*0074*/ 	.byte	0x04, 0x0a
        /*0076*/ 	.short	(.L_31 - .L_30)
	.align		4
.L_30:
        /*0078*/ 	.word	index@(.nv.constant0._Z16calculate_resultiiPfS_)
        /*007c*/ 	.short	0x0380
        /*007e*/ 	.short	0x0018


	//----- nvinfo : EIATTR_SW_WAR
	.align		4
.L_31:
        /*0080*/ 	.byte	0x04, 0x36
        /*0082*/ 	.short	(.L_33 - .L_32)
.L_32:
        /*0084*/ 	.word	0x00000008
.L_33:


//--------------------- .nv.info._Z14normalize_rowsiiPfS_ --------------------------
	.section	.nv.info._Z14normalize_rowsiiPfS_,"",@"SHT_CUDA_INFO"
	.sectionflags	@""
	.align	4


	//----- nvinfo : EIATTR_CUDA_API_VERSION
	.align		4
        /*0000*/ 	.byte	0x04, 0x37
        /*0002*/ 	.short	(.L_35 - .L_34)
.L_34:
        /*0004*/ 	.word	0x00000082


	//----- nvinfo : EIATTR_KPARAM_INFO
	.align		4
.L_35:
        /*0008*/ 	.byte	0x04, 0x17
        /*000a*/ 	.short	(.L_37 - .L_36)
.L_36:
        /*000c*/ 	.word	0x00000000
        /*0010*/ 	.short	0x0003
        /*0012*/ 	.short	0x0010
        /*0014*/ 	.byte	0x00, 0xf5, 0x21, 0x00


	//----- nvinfo : EIATTR_KPARAM_INFO
	.align		4
.L_37:
        /*0018*/ 	.byte	0x04, 0x17
        /*001a*/ 	.short	(.L_39 - .L_38)
.L_38:
        /*001c*/ 	.word	0x00000000
        /*0020*/ 	.short	0x0002
        /*0022*/ 	.short	0x0008
        /*0024*/ 	.byte	0x00, 0xf5, 0x21, 0x00


	//----- nvinfo : EIATTR_KPARAM_INFO
	.align		4
.L_39:
        /*0028*/ 	.byte	0x04, 0x17
        /*002a*/ 	.short	(.L_41 - .L_40)
.L_40:
        /*002c*/ 	.word	0x00000000
        /*0030*/ 	.short	0x0001
        /*0032*/ 	.short	0x0004
        /*0034*/ 	.byte	0x00, 0xf0, 0x11, 0x00


	//----- nvinfo : EIATTR_KPARAM_INFO
	.align		4
.L_41:
        /*0038*/ 	.byte	0x04, 0x17
        /*003a*/ 	.short	(.L_43 - .L_42)
.L_42:
        /*003c*/ 	.word	0x00000000
        /*0040*/ 	.short	0x0000
        /*0042*/ 	.short	0x0000
        /*0044*/ 	.byte	0x00, 0xf0, 0x11, 0x00


	//----- nvinfo : EIATTR_SPARSE_MMA_MASK
	.align		4
.L_43:
        /*0048*/ 	.byte	0x03, 0x50
        /*004a*/ 	.short	0x0000


	//----- nvinfo : EIATTR_MAXREG_COUNT
	.align		4
        /*004c*/ 	.byte	0x03, 0x1b
        /*004e*/ 	.short	0x00ff


	//----- nvinfo : EIATTR_MERCURY_ISA_VERSION
	.align		4
        /*0050*/ 	.byte	0x03, 0x5f
        /*0052*/ 	.short	0x0101


	//----- nvinfo : EIATTR_VRC_CTA_INIT_COUNT
	.align		4
        /*0054*/ 	.byte	0x02, 0x4a
	.zero		1
	.zero		1


	//----- nvinfo : EIATTR_EXIT_INSTR_OFFSETS
	.align		4
        /*0058*/ 	.byte	0x04, 0x1c
        /*005a*/ 	.short	(.L_45 - .L_44)


	//   ....[0]....
.L_44:
        /*005c*/ 	.word	0x00000060


	//   ....[1]....
        /*0060*/ 	.word	0x00002cd0


	//   ....[2]....
        /*0064*/ 	.word	0x00003e00


	//   ....[3]....
        /*0068*/ 	.word	0x00004690


	//   ....[4]....
        /*006c*/ 	.word	0x00004b20


	//   ....[5]....
        /*0070*/ 	.word	0x00004ca0


	//----- nvinfo : EIATTR_CRS_STACK_SIZE
	.align		4
.L_45:
        /*0074*/ 	.byte	0x04, 0x1e
        /*0076*/ 	.short	(.L_47 - .L_46)
.L_46:
        /*0078*/ 	.word	0x00000000


	//----- nvinfo : EIATTR_CBANK_PARAM_SIZE
	.align		4
.L_47:
        /*007c*/ 	.byte	0x03, 0x19
        /*007e*/ 	.short	0x0018


	//----- nvinfo : EIATTR_PARAM_CBANK
	.align		4
        /*0080*/ 	.byte	0x04, 0x0a
        /*0082*/ 	.short	(.L_49 - .L_48)
	.align		4
.L_48:
        /*0084*/ 	.word	index@(.nv.constant0._Z14normalize_rowsiiPfS_)
        /*0088*/ 	.short	0x0380
        /*008a*/ 	.short	0x0018


	//----- nvinfo : EIATTR_SW_WAR
	.align		4
.L_49:
        /*008c*/ 	.byte	0x04, 0x36
        /*008e*/ 	.short	(.L_51 - .L_50)
.L_50:
        /*0090*/ 	.word	0x00000008
.L_51:


//--------------------- .nv.callgraph             --------------------------
	.section	.nv.callgraph,"",@"SHT_CUDA_CALLGRAPH"
	.align	4
	.sectionentsize	8
	.align		4
        /*0000*/ 	.word	0x00000000
	.align		4
        /*0004*/ 	.word	0xffffffff
	.align		4
        /*0008*/ 	.word	0x00000000
	.align		4
        /*000c*/ 	.word	0xfffffffe
	.align		4
        /*0010*/ 	.word	0x00000000
	.align		4
        /*0014*/ 	.word	0xfffffffd
	.align		4
        /*0018*/ 	.word	0x00000000
	.align		4
        /*001c*/ 	.word	0xfffffffc


//--------------------- .text._Z16calculate_resultiiPfS_ --------------------------
	.section	.text._Z16calculate_resultiiPfS_,"ax",@progbits
	.align	128
        .global         _Z16calculate_resultiiPfS_
        .type           _Z16calculate_resultiiPfS_,@function
        .size           _Z16calculate_resultiiPfS_,(.L_x_168 - _Z16calculate_resultiiPfS_)
        .other          _Z16calculate_resultiiPfS_,@"STO_CUDA_ENTRY STV_DEFAULT"
_Z16calculate_resultiiPfS_:
.text._Z16calculate_resultiiPfS_:
[----:B------:R-:W-:Y:S01]  /*0000*/  LDC R1, c[0x0][0x37c] ;  /* 0x0000df00ff017b82 */ /* 0x000fe20000000800 */
[----:B------:R-:W0:Y:S07]  /*0010*/  S2R R0, SR_TID.X ;  /* 0x0000000000007919 */ /* 0x000e2e0000002100 */
[----:B------:R-:W0:Y:S01]  /*0020*/  S2UR UR4, SR_CTAID.X ;  /* 0x00000000000479c3 */ /* 0x000e220000002500 */
[----:B------:R-:W1:Y:S07]  /*0030*/  S2R R21, SR_TID.Y ;  /* 0x0000000000157919 */ /* 0x000e6e0000002200 */
[----:B------:R-:W0:Y:S08]  /*0040*/  LDC R3, c[0x0][0x360] ;  /* 0x0000d800ff037b82 */ /* 0x000e300000000800 */
[----:B------:R-:W1:Y:S08]  /*0050*/  S2UR UR5, SR_CTAID.Y ;  /* 0x00000000000579c3 */ /* 0x000e700000002600 */
[----:B------:R-:W1:Y:S08]  /*0060*/  LDC R2, c[0x0][0x364] ;  /* 0x0000d900ff027b82 */ /* 0x000e700000000800 */
[----:B------:R-:W2:Y:S01]  /*0070*/  LDC R5, c[0x0][0x384] ;  /* 0x0000e100ff057b82 */ /* 0x000ea20000000800 */
[----:B0-----:R-:W-:-:S05]  /*0080*/  IMAD R0, R3, UR4, R0 ;  /* 0x0000000403007c24 */ /* 0x001fca000f8e0200 */
[----:B------:R-:W-:Y:S01]  /*0090*/  SHF.L.U32 R20, R0, 0x3, RZ ;  /* 0x0000000300147819 */ /* 0x000fe200000006ff */
[----:B-1----:R-:W-:-:S04]  /*00a0*/  IMAD R21, R2, UR5, R21 ;  /* 0x0000000502157c24 */ /* 0x002fc8000f8e0215 */
[----:B------:R-:W-:Y:S01]  /*00b0*/  IMAD.SHL.U32 R21, R21, 0x8, RZ ;  /* 0x0000000815157824 */ /* 0x000fe200078e00ff */
[----:B--2---:R-:W-:-:S04]  /*00c0*/  ISETP.GE.AND P0, PT, R20, R5, PT ;  /* 0x000000051400720c */ /* 0x004fc80003f06270 */
[----:B------:R-:W-:-:S13]  /*00d0*/  ISETP.LT.OR P0, PT, R21, R20, P0 ;  /* 0x000000141500720c */ /* 0x000fda0000701670 */
[----:B------:R-:W-:Y:S05]  /*00e0*/  @P0 EXIT ;  /* 0x000000000000094d */ /* 0x000fea0003800000 */
[----:B------:R-:W0:Y:S01]  /*00f0*/  LDC R7, c[0x0][0x380] ;  /* 0x0000e000ff077b82 */ /* 0x000e220000000800 */
[----:B------:R-:W1:Y:S01]  /*0100*/  LDCU.64 UR6, c[0x0][0x358] ;  /* 0x00006b00ff0677ac */ /* 0x000e620008000a00 */
[--C-:B------:R-:W-:Y:S02]  /*0110*/  VIADDMNMX R11, R20, 0x8, R5.reuse, PT ;  /* 0x00000008140b7846 */ /* 0x100fe40003800105 */
[----:B------:R-:W-:Y:S02]  /*0120*/  VIADDMNMX R22, R21, 0x8, R5, PT ;  /* 0x0000000815167846 */ /* 0x000fe40003800105 */
[----:B0-----:R-:W-:-:S13]  /*0130*/  ISETP.GE.AND P0, PT, R7, 0x1, PT ;  /* 0x000000010700780c */ /* 0x001fda0003f06270 */
[----:B-1----:R-:W-:Y:S05]  /*0140*/  @!P0 BRA `(.L_x_0) ;  /* 0x0000000800fc8947 */ /* 0x002fea0003800000 */
[----:B------:R-:W0:Y:S01]  /*0150*/  LDCU.64 UR4, c[0x0][0x390] ;  /* 0x00007200ff0477ac */ /* 0x000e220008000a00 */
[C---:B------:R-:W-:Y:S02]  /*0160*/  LOP3.LUT R10, R7.reuse, 0x7ffffff0, RZ, 0xc0, !PT ;  /* 0x7ffffff0070a7812 */ /* 0x040fe400078ec0ff */
[C---:B------:R-:W-:Y:S02]  /*0170*/  LOP3.LUT R9, R7.reuse, 0xf, RZ, 0xc0, !PT ;  /* 0x0000000f07097812 */ /* 0x040fe400078ec0ff */
[C---:B------:R-:W-:Y:S02]  /*0180*/  LOP3.LUT R8, R7.reuse, 0x7, RZ, 0xc0, !PT ;  /* 0x0000000707087812 */ /* 0x040fe400078ec0ff */
[----:B------:R-:W-:Y:S02]  /*0190*/  LOP3.LUT R7, R7, 0x3, RZ, 0xc0, !PT ;  /* 0x0000000307077812 */ /* 0x000fe400078ec0ff */
[----:B------:R-:W-:Y:S01]  /*01a0*/  IADD3 R6, PT, PT, -R10, RZ, RZ ;  /* 0x000000ff0a067210 */ /* 0x000fe20007ffe1ff */
[----:B0-----:R-:W-:-:S04]  /*01b0*/  UIADD3 UR4, UP0, UPT, UR4, 0x20, URZ ;  /* 0x0000002004047890 */ /* 0x001fc8000ff1e0ff */
[----:B------:R-:W-:Y:S02]  /*01c0*/  UIADD3.X UR5, UPT, UPT, URZ, UR5, URZ, UP0, !UPT ;  /* 0x00000005ff057290 */ /* 0x000fe400087fe4ff */
[----:B------:R-:W-:-:S04]  /*01d0*/  IMAD.U32 R14, RZ, RZ, UR4 ;  /* 0x00000004ff0e7e24 */ /* 0x000fc8000f8e00ff */
[----:B------:R-:W-:-:S07]  /*01e0*/  MOV R15, UR5 ;  /* 0x00000005000f7c02 */ /* 0x000fce0008000f00 */
.L_x_9:
[----:B0-----:R-:W0:Y:S01]  /*01f0*/  LDCU UR4, c[0x0][0x384] ;  /* 0x00007080ff0477ac */ /* 0x001e220008000800 */
[----:B------:R-:W-:Y:S01]  /*0200*/  BSSY.RECONVERGENT B0, `(.L_x_1) ;  /* 0x00000af000007945 */ /* 0x000fe20003800200 */
[----:B0-----:R-:W-:-:S13]  /*0210*/  ISETP.GE.AND P0, PT, R21, UR4, PT ;  /* 0x0000000415007c0c */ /* 0x001fda000bf06270 */
[----:B------:R-:W-:Y:S05]  /*0220*/  @P0 BRA `(.L_x_2) ;  /* 0x0000000800b00947 */ /* 0x000fea0003800000 */
[----:B------:R-:W0:Y:S01]  /*0230*/  LDCU UR4, c[0x0][0x380] ;  /* 0x00007000ff0477ac */ /* 0x000e220008000800 */
[----:B------:R-:W-:Y:S02]  /*0240*/  IMAD.MOV.U32 R5, RZ, RZ, R21 ;  /* 0x000000ffff057224 */ /* 0x000fe400078e0015 */
[----:B0-----:R-:W-:-:S07]  /*0250*/  IMAD R4, R20, UR4, RZ ;  /* 0x0000000414047c24 */ /* 0x001fce000f8e02ff */
.L_x_8:
[----:B0-----:R-:W0:Y:S01]  /*0260*/  LDCU UR4, c[0x0][0x380] ;  /* 0x00007000ff0477ac */ /* 0x001e220008000800 */
[----:B------:R-:W-:Y:S01]  /*0270*/  CS2R R2, SRZ ;  /* 0x0000000000027805 */ /* 0x000fe2000001ff00 */
[----:B0-----:R-:W-:Y:S02]  /*0280*/  UISETP.GE.U32.AND UP0, UPT, UR4, 0x10, UPT ;  /* 0x000000100400788c */ /* 0x001fe4000bf06070 */
[----:B------:R-:W-:-:S07]  /*0290*/  IMAD R0, R5, UR4, RZ ;  /* 0x0000000405007c24 */ /* 0x000fce000f8e02ff */
[----:B------:R-:W-:Y:S05]  /*02a0*/  BRA.U !UP0, `(.L_x_3) ;  /* 0x0000000508007547 */ /* 0x000fea000b800000 */
[----:B------:R-:W-:-:S04]  /*02b0*/  IMAD.WIDE.U32 R12, R0, 0x4, R14 ;  /* 0x00000004000c7825 */ /* 0x000fc800078e000e */
[----:B------:R-:W-:Y:S01]  /*02c0*/  HFMA2 R2, -RZ, RZ, 0, 0 ;  /* 0x00000000ff027431 */ /* 0x000fe200000001ff */
[----:B------:R-:W-:Y:S01]  /*02d0*/  MOV R18, R6 ;  /* 0x0000000600127202 */ /* 0x000fe20000000f00 */
[----:B------:R-:W-:Y:S01]  /*02e0*/  IMAD.MOV.U32 R19, RZ, RZ, R12 ;  /* 0x000000ffff137224 */ /* 0x000fe200078e000c */
[----:B------:R-:W-:Y:S01]  /*02f0*/  MOV R24, R13 ;  /* 0x0000000d00187202 */ /* 0x000fe20000000f00 */
[----:B------:R-:W-:-:S07]  /*0300*/  IMAD.MOV.U32 R3, RZ, RZ, R4 ;  /* 0x000000ffff037224 */ /* 0x000fce00078e0004 */
.L_x_4:
[----:B------:R-:W-:Y:S01]  /*0310*/  IMAD.WIDE R16, R3, 0x4, R14 ;  /* 0x0000000403107825 */ /* 0x000fe200078e020e */
[----:B------:R-:W-:-:S03]  /*0320*/  MOV R13, R24 ;  /* 0x00000018000d7202 */ /* 0x000fc60000000f00 */
[----:B------:R-:W-:Y:S01]  /*0330*/  IMAD.MOV.U32 R12, RZ, RZ, R19 ;  /* 0x000000ffff0c7224 */ /* 0x000fe200078e0013 */
[----:B------:R-:W2:Y:S04]  /*0340*/  LDG.E R23, desc[UR6][R16.64+-0x20] ;  /* 0xffffe00610177981 */ /* 0x000ea8000c1e1900 */
[----:B------:R-:W2:Y:S04]  /*0350*/  LDG.E R19, desc[UR6][R12.64+-0x20] ;  /* 0xffffe0060c137981 */ /* 0x000ea8000c1e1900 */
[----:B------:R-:W3:Y:S04]  /*0360*/  LDG.E R24, desc[UR6][R12.64+-0x1c] ;  /* 0xffffe4060c187981 */ /* 0x000ee8000c1e1900 */
[----:B------:R-:W3:Y:S04]  /*0370*/  LDG.E R25, desc[UR6][R16.64+-0x1c] ;  /* 0xffffe40610197981 */ /* 0x000ee8000c1e1900 */
[----:B------:R-:W4:Y:S04]  /*0380*/  LDG.E R26, desc[UR6][R16.64+0x10] ;  /* 0x00001006101a7981 */ /* 0x000f28000c1e1900 */
[----:B------:R-:W5:Y:S01]  /*0390*/  LDG.E R27, desc[UR6][R12.64+0x1c] ;  /* 0x00001c060c1b7981 */ /* 0x000f62000c1e1900 */
[----:B--2---:R-:W-:-:S03]  /*03a0*/  FFMA R19, R19, R23, R2 ;  /* 0x0000001713137223 */ /* 0x004fc60000000002 */
[----:B------:R-:W2:Y:S04]  /*03b0*/  LDG.E R2, desc[UR6][R12.64+-0x18] ;  /* 0xffffe8060c027981 */ /* 0x000ea8000c1e1900 */
[----:B------:R-:W2:Y:S01]  /*03c0*/  LDG.E R23, desc[UR6][R16.64+-0x18] ;  /* 0xffffe80610177981 */ /* 0x000ea2000c1e1900 */
[----:B---3--:R-:W-:-:S03]  /*03d0*/  FFMA R19, R24, R25, R19 ;  /* 0x0000001918137223 */ /* 0x008fc60000000013 */
[----:B------:R-:W3:Y:S04]  /*03e0*/  LDG.E R25, desc[UR6][R12.64+-0x14] ;  /* 0xffffec060c197981 */ /* 0x000ee8000c1e1900 */
[----:B------:R-:W3:Y:S01]  /*03f0*/  LDG.E R24, desc[UR6][R16.64+-0x14] ;  /* 0xffffec0610187981 */ /* 0x000ee2000c1e1900 */
        /* <DEDUP_REMOVED lines=25> */
[----:B------:R-:W4:Y:S04]  /*0590*/  LDG.E R23, desc[UR6][R12.64+0x10] ;  /* 0x000010060c177981 */ /* 0x000f28000c1e1900 */
[----:B------:R-:W2:Y:S01]  /*05a0*/  LDG.E R19, desc[UR6][R16.64+0x14] ;  /* 0x0000140610137981 */ /* 0x000ea2000c1e1900 */
[----:B---3--:R-:W-:-:S03]  /*05b0*/  FFMA R24, R25, R24, R2 ;  /* 0x0000001819187223 */ /* 0x008fc60000000002 */
[----:B------:R-:W2:Y:S04]  /*05c0*/  LDG.E R2, desc[UR6][R12.64+0x14] ;  /* 0x000014060c027981 */ /* 0x000ea8000c1e1900 */
[----:B------:R-:W3:Y:S01]  /*05d0*/  LDG.E R25, desc[UR6][R12.64+0x18] ;  /* 0x000018060c197981 */ /* 0x000ee2000c1e1900 */
[----:B------:R-:W-:Y:S02]  /*05e0*/  VIADD R18, R18, 0x10 ;  /* 0x0000001012127836 */ /* 0x000fe40000000000 */
[----:B----4-:R-:W-:Y:S02]  /*05f0*/  FFMA R23, R23, R26, R24 ;  /* 0x0000001a17177223 */ /* 0x010fe40000000018 */
[----:B------:R-:W3:Y:S04]  /*0600*/  LDG.E R24, desc[UR6][R16.64+0x18] ;  /* 0x0000180610187981 */ /* 0x000ee8000c1e1900 */
[----:B------:R-:W5:Y:S01]  /*0610*/  LDG.E R26, desc[UR6][R16.64+0x1c] ;  /* 0x00001c06101a7981 */ /* 0x000f62000c1e1900 */
[----:B------:R-:W-:Y:S01]  /*0620*/  ISETP.NE.AND P0, PT, R18, RZ, PT ;  /* 0x000000ff1200720c */ /* 0x000fe20003f05270 */
[----:B--2---:R-:W-:Y:S01]  /*0630*/  FFMA R2, R2, R19, R23 ;  /* 0x0000001302027223 */ /* 0x004fe20000000017 */
[----:B------:R-:W-:Y:S01]  /*0640*/  IADD3 R19, P1, PT, R12, 0x40, RZ ;  /* 0x000000400c137810 */ /* 0x000fe20007f3e0ff */
[----:B------:R-:W-:-:S02]  /*0650*/  VIADD R3, R3, 0x10 ;  /* 0x0000001003037836 */ /* 0x000fc40000000000 */
[----:B---3--:R-:W-:Y:S01]  /*0660*/  FFMA R2, R25, R24, R2 ;  /* 0x0000001819027223 */ /* 0x008fe20000000002 */
[----:B------:R-:W-:-:S03]  /*0670*/  IADD3.X R24, PT, PT, RZ, R13, RZ, P1, !PT ;  /* 0x0000000dff187210 */ /* 0x000fc60000ffe4ff */
[----:B-----5:R-:W-:-:S04]  /*0680*/  FFMA R2, R27, R26, R2 ;  /* 0x0000001a1b027223 */ /* 0x020fc80000000002 */
[----:B------:R-:W-:Y:S05]  /*0690*/  @P0 BRA `(.L_x_4) ;  /* 0xfffffffc001c0947 */ /* 0x000fea000383ffff */
[----:B------:R-:W-:-:S07]  /*06a0*/  MOV R3, R10 ;  /* 0x0000000a00037202 */ /* 0x000fce0000000f00 */
.L_x_3:
[----:B------:R-:W-:-:S13]  /*06b0*/  ISETP.NE.AND P0, PT, R9, RZ, PT ;  /* 0x000000ff0900720c */ /* 0x000fda0003f05270 */
[----:B------:R-:W-:Y:S05]  /*06c0*/  @!P0 BRA `(.L_x_5) ;  /* 0x0000000400688947 */ /* 0x000fea0003800000 */
[----:B------:R-:W-:Y:S02]  /*06d0*/  IADD3 R12, PT, PT, R9, -0x1, RZ ;  /* 0xffffffff090c7810 */ /* 0x000fe40007ffe0ff */
[----:B------:R-:W-:Y:S02]  /*06e0*/  ISETP.NE.AND P1, PT, R8, RZ, PT ;  /* 0x000000ff0800720c */ /* 0x000fe40003f25270 */
[----:B------:R-:W-:-:S13]  /*06f0*/  ISETP.GE.U32.AND P0, PT, R12, 0x7, PT ;  /* 0x000000070c00780c */ /* 0x000fda0003f06070 */
[----:B------:R-:W-:Y:S05]  /*0700*/  @!P0 BRA `(.L_x_6) ;  /* 0x00000000008c8947 */ /* 0x000fea0003800000 */
[----:B------:R-:W0:Y:S01]  /*0710*/  LDC.64 R12, c[0x0][0x390] ;  /* 0x0000e400ff0c7b82 */ /* 0x000e220000000a00 */
[----:B------:R-:W-:Y:S01]  /*0720*/  IMAD.IADD R17, R0, 0x1, R3 ;  /* 0x0000000100117824 */ /* 0x000fe200078e0203 */
[----:B------:R-:W-:Y:S01]  /*0730*/  IADD3 R19, PT, PT, R4, R3, RZ ;  /* 0x0000000304137210 */ /* 0x000fe20007ffe0ff */
[----:B------:R-:W1:Y:S02]  /*0740*/  LDCU.64 UR4, c[0x0][0x390] ;  /* 0x00007200ff0477ac */ /* 0x000e640008000a00 */
[----:B0-----:R-:W-:-:S04]  /*0750*/  IMAD.WIDE.U32 R16, R17, 0x4, R12 ;  /* 0x0000000411107825 */ /* 0x001fc800078e000c */
[----:B------:R-:W-:Y:S02]  /*0760*/  IMAD.WIDE R12, R19, 0x4, R12 ;  /* 0x00000004130c7825 */ /* 0x000fe400078e020c */
[----:B------:R-:W2:Y:S04]  /*0770*/  LDG.E R17, desc[UR6][R16.64] ;  /* 0x0000000610117981 */ /* 0x000ea8000c1e1900 */
[----:B------:R-:W2:Y:S01]  /*0780*/  LDG.E R23, desc[UR6][R12.64] ;  /* 0x000000060c177981 */ /* 0x000ea2000c1e1900 */
[----:B------:R-:W-:-:S03]  /*0790*/  IADD3 R19, P0, PT, R0, R3, RZ ;  /* 0x0000000300137210 */ /* 0x000fc60007f1e0ff */
[----:B------:R-:W3:Y:S01]  /*07a0*/  LDG.E R25, desc[UR6][R12.64+0x4] ;  /* 0x000004060c197981 */ /* 0x000ee2000c1e1900 */
[----:B------:R-:W-:Y:S02]  /*07b0*/  IADD3.X R24, PT, PT, RZ, RZ, RZ, P0, !PT ;  /* 0x000000ffff187210 */ /* 0x000fe400007fe4ff */
[C---:B-1----:R-:W-:Y:S01]  /*07c0*/  LEA R18, P0, R19.reuse, UR4, 0x2 ;  /* 0x0000000413127c11 */ /* 0x042fe2000f8010ff */
[----:B------:R-:W4:Y:S03]  /*07d0*/  LDG.E R26, desc[UR6][R12.64+0x8] ;  /* 0x000008060c1a7981 */ /* 0x000f26000c1e1900 */
[----:B------:R-:W-:Y:S01]  /*07e0*/  LEA.HI.X R19, R19, UR5, R24, 0x2, P0 ;  /* 0x0000000513137c11 */ /* 0x000fe200080f1418 */
[----:B------:R-:W5:Y:S04]  /*07f0*/  LDG.E R28, desc[UR6][R12.64+0x1c] ;  /* 0x00001c060c1c7981 */ /* 0x000f68000c1e1900 */
[----:B------:R-:W3:Y:S04]  /*0800*/  LDG.E R24, desc[UR6][R18.64+0x4] ;  /* 0x0000040612187981 */ /* 0x000ee8000c1e1900 */
[----:B------:R-:W4:Y:S04]  /*0810*/  LDG.E R16, desc[UR6][R18.64+0x8] ;  /* 0x0000080612107981 */ /* 0x000f28000c1e1900 */
[----:B------:R-:W5:Y:S01]  /*0820*/  LDG.E R27, desc[UR6][R18.64+0x1c] ;  /* 0x00001c06121b7981 */ /* 0x000f62000c1e1900 */
[----:B--2---:R-:W-:-:S03]  /*0830*/  FFMA R23, R17, R23, R2 ;  /* 0x0000001711177223 */ /* 0x004fc60000000002 */
[----:B------:R-:W2:Y:S04]  /*0840*/  LDG.E R2, desc[UR6][R12.64+0xc] ;  /* 0x00000c060c027981 */ /* 0x000ea8000c1e1900 */
[----:B------:R-:W2:Y:S01]  /*0850*/  LDG.E R17, desc[UR6][R18.64+0xc] ;  /* 0x00000c0612117981 */ /* 0x000ea2000c1e1900 */
[----:B---3--:R-:W-:-:S03]  /*0860*/  FFMA R23, R24, R25, R23 ;  /* 0x0000001918177223 */ /* 0x008fc60000000017 */
[----:B------:R-:W3:Y:S01]  /*0870*/  LDG.E R24, desc[UR6][R12.64+0x14] ;  /* 0x000014060c187981 */ /* 0x000ee2000c1e1900 */
[----:B----4-:R-:W-:-:S03]  /*0880*/  FFMA R26, R16, R26, R23 ;  /* 0x0000001a101a7223 */ /* 0x010fc60000000017 */
[----:B------:R-:W4:Y:S04]  /*0890*/  LDG.E R23, desc[UR6][R12.64+0x10] ;  /* 0x000010060c177981 */ /* 0x000f28000c1e1900 */
[----:B------:R-:W4:Y:S04]  /*08a0*/  LDG.E R16, desc[UR6][R18.64+0x10] ;  /* 0x0000100612107981 */ /* 0x000f28000c1e1900 */
[----:B------:R-:W3:Y:S01]  /*08b0*/  LDG.E R25, desc[UR6][R18.64+0x14] ;  /* 0x0000140612197981 */ /* 0x000ee2000c1e1900 */
[----:B--2---:R-:W-:-:S03]  /*08c0*/  FFMA R17, R17, R2, R26 ;  /* 0x0000000211117223 */ /* 0x004fc6000000001a */
[----:B------:R-:W2:Y:S04]  /*08d0*/  LDG.E R2, desc[UR6][R18.64+0x18] ;  /* 0x0000180612027981 */ /* 0x000ea8000c1e1900 */
[----:B------:R-:W2:Y:S01]  /*08e0*/  LDG.E R26, desc[UR6][R12.64+0x18] ;  /* 0x000018060c1a7981 */ /* 0x000ea2000c1e1900 */
[----:B------:R-:W-:Y:S02]  /*08f0*/  VIADD R3, R3, 0x8 ;  /* 0x0000000803037836 */ /* 0x000fe40000000000 */
[----:B----4-:R-:W-:-:S04]  /*0900*/  FFMA R16, R16, R23, R17 ;  /* 0x0000001710107223 */ /* 0x010fc80000000011 */
[----:B---3--:R-:W-:-:S04]  /*0910*/  FFMA R25, R25, R24, R16 ;  /* 0x0000001819197223 */ /* 0x008fc80000000010 */
[----:B--2---:R-:W-:-:S04]  /*0920*/  FFMA R2, R2, R26, R25 ;  /* 0x0000001a02027223 */ /* 0x004fc80000000019 */
[----:B-----5:R-:W-:-:S07]  /*0930*/  FFMA R2, R27, R28, R2 ;  /* 0x0000001c1b027223 */ /* 0x020fce0000000002 */
.L_x_6:
[----:B------:R-:W-:Y:S05]  /*0940*/  @!P1 BRA `(.L_x_5) ;  /* 0x0000000000c89947 */ /* 0x000fea0003800000 */
[----:B------:R-:W-:Y:S02]  /*0950*/  IADD3 R12, PT, PT, R8, -0x1, RZ ;  /* 0xffffffff080c7810 */ /* 0x000fe40007ffe0ff */
[----:B------:R-:W-:Y:S02]  /*0960*/  ISETP.NE.AND P1, PT, R7, RZ, PT ;  /* 0x000000ff0700720c */ /* 0x000fe40003f25270 */
[----:B------:R-:W-:-:S13]  /*0970*/  ISETP.GE.U32.AND P0, PT, R12, 0x3, PT ;  /* 0x000000030c00780c */ /* 0x000fda0003f06070 */
[----:B------:R-:W-:Y:S05]  /*0980*/  @!P0 BRA `(.L_x_7) ;  /* 0x00000000005c8947 */ /* 0x000fea0003800000 */
[----:B------:R-:W0:Y:S01]  /*0990*/  LDC.64 R18, c[0x0][0x390] ;  /* 0x0000e400ff127b82 */ /* 0x000e220000000a00 */
[----:B------:R-:W1:Y:S01]  /*09a0*/  LDCU.64 UR4, c[0x0][0x390] ;  /* 0x00007200ff0477ac */ /* 0x000e620008000a00 */
[-C--:B------:R-:W-:Y:S01]  /*09b0*/  IADD3 R17, PT, PT, R0, R3.reuse, RZ ;  /* 0x0000000300117210 */ /* 0x080fe20007ffe0ff */
[----:B------:R-:W-:Y:S01]  /*09c0*/  IMAD.IADD R13, R4, 0x1, R3 ;  /* 0x00000001040d7824 */ /* 0x000fe200078e0203 */
[----:B------:R-:W-:-:S04]  /*09d0*/  IADD3 R23, P0, PT, R0, R3, RZ ;  /* 0x0000000300177210 */ /* 0x000fc80007f1e0ff */
[----:B------:R-:W-:Y:S02]  /*09e0*/  IADD3.X R24, PT, PT, RZ, RZ, RZ, P0, !PT ;  /* 0x000000ffff187210 */ /* 0x000fe400007fe4ff */
[----:B-1----:R-:W-:Y:S01]  /*09f0*/  LEA R12, P0, R23, UR4, 0x2 ;  /* 0x00000004170c7c11 */ /* 0x002fe2000f8010ff */
[----:B0-----:R-:W-:-:S04]  /*0a00*/  IMAD.WIDE.U32 R16, R17, 0x4, R18 ;  /* 0x0000000411107825 */ /* 0x001fc800078e0012 */
[----:B------:R-:W-:Y:S01]  /*0a10*/  IMAD.WIDE R18, R13, 0x4, R18 ;  /* 0x000000040d127825 */ /* 0x000fe200078e0212 */
[----:B------:R-:W-:Y:S01]  /*0a20*/  LEA.HI.X R13, R23, UR5, R24, 0x2, P0 ;  /* 0x00000005170d7c11 */ /* 0x000fe200080f1418 */
[----:B------:R-:W2:Y:S04]  /*0a30*/  LDG.E R17, desc[UR6][R16.64] ;  /* 0x0000000610117981 */ /* 0x000ea8000c1e1900 */
[----:B------:R-:W2:Y:S04]  /*0a40*/  LDG.E R24, desc[UR6][R18.64] ;  /* 0x0000000612187981 */ /* 0x000ea8000c1e1900 */
[----:B------:R-:W3:Y:S04]  /*0a50*/  LDG.E R26, desc[UR6][R18.64+0x4] ;  /* 0x00000406121a7981 */ /* 0x000ee8000c1e1900 */
[----:B------:R-:W3:Y:S04]  /*0a60*/  LDG.E R25, desc[UR6][R12.64+0x4] ;  /* 0x000004060c197981 */ /* 0x000ee8000c1e1900 */
[----:B------:R-:W4:Y:S04]  /*0a70*/  LDG.E R23, desc[UR6][R12.64+0x8] ;  /* 0x000008060c177981 */ /* 0x000f28000c1e1900 */
[----:B------:R-:W4:Y:S04]  /*0a80*/  LDG.E R27, desc[UR6][R18.64+0x8] ;  /* 0x00000806121b7981 */ /* 0x000f28000c1e1900 */
[----:B------:R-:W5:Y:S04]  /*0a90*/  LDG.E R28, desc[UR6][R12.64+0xc] ;  /* 0x00000c060c1c7981 */ /* 0x000f68000c1e1900 */
[----:B------:R-:W5:Y:S01]  /*0aa0*/  LDG.E R29, desc[UR6][R18.64+0xc] ;  /* 0x00000c06121d7981 */ /* 0x000f62000c1e1900 */
[----:B------:R-:W-:Y:S01]  /*0ab0*/  IADD3 R3, PT, PT, R3, 0x4, RZ ;  /* 0x0000000403037810 */ /* 0x000fe20007ffe0ff */
[----:B--2---:R-:W-:-:S04]  /*0ac0*/  FFMA R24, R17, R24, R2 ;  /* 0x0000001811187223 */ /* 0x004fc80000000002 */
[----:B---3--:R-:W-:-:S04]  /*0ad0*/  FFMA R24, R25, R26, R24 ;  /* 0x0000001a19187223 */ /* 0x008fc80000000018 */
[----:B----4-:R-:W-:-:S04]  /*0ae0*/  FFMA R23, R23, R27, R24 ;  /* 0x0000001b17177223 */ /* 0x010fc80000000018 */
[----:B-----5:R-:W-:-:S07]  /*0af0*/  FFMA R2, R28, R29, R23 ;  /* 0x0000001d1c027223 */ /* 0x020fce0000000017 */
.L_x_7:
[----:B------:R-:W-:Y:S05]  /*0b00*/  @!P1 BRA `(.L_x_5) ;  /* 0x0000000000589947 */ /* 0x000fea0003800000 */
[----:B------:R-:W0:Y:S01]  /*0b10*/  LDC.64 R12, c[0x0][0x390] ;  /* 0x0000e400ff0c7b82 */ /* 0x000e220000000a00 */
[----:B------:R-:W-:Y:S01]  /*0b20*/  IMAD.IADD R17, R0, 0x1, R3 ;  /* 0x0000000100117824 */ /* 0x000fe200078e0203 */
[----:B------:R-:W-:-:S03]  /*0b30*/  IADD3 R19, PT, PT, R4, R3, RZ ;  /* 0x0000000304137210 */ /* 0x000fc60007ffe0ff */
[----:B0-----:R-:W-:-:S04]  /*0b40*/  IMAD.WIDE.U32 R16, R17, 0x4, R12 ;  /* 0x0000000411107825 */ /* 0x001fc800078e000c */
[----:B------:R-:W-:Y:S02]  /*0b50*/  IMAD.WIDE R12, R19, 0x4, R12 ;  /* 0x00000004130c7825 */ /* 0x000fe400078e020c */
[----:B------:R-:W2:Y:S04]  /*0b60*/  LDG.E R17, desc[UR6][R16.64] ;  /* 0x0000000610117981 */ /* 0x000ea8000c1e1900 */
[----:B------:R-:W2:Y:S01]  /*0b70*/  LDG.E R18, desc[UR6][R12.64] ;  /* 0x000000060c127981 */ /* 0x000ea2000c1e1900 */
[----:B------:R-:W-:Y:S01]  /*0b80*/  ISETP.NE.AND P0, PT, R7, 0x1, PT ;  /* 0x000000010700780c */ /* 0x000fe20003f05270 */
[----:B--2---:R-:W-:-:S12]  /*0b90*/  FFMA R2, R17, R18, R2 ;  /* 0x0000001211027223 */ /* 0x004fd80000000002 */
[----:B------:R-:W-:Y:S05]  /*0ba0*/  @!P0 BRA `(.L_x_5) ;  /* 0x0000000000308947 */ /* 0x000fea0003800000 */
[----:B------:R-:W0:Y:S01]  /*0bb0*/  LDCU.64 UR4, c[0x0][0x390] ;  /* 0x00007200ff0477ac */ /* 0x000e220008000a00 */
[----:B------:R-:W-:Y:S02]  /*0bc0*/  IADD3 R0, P1, PT, R0, R3, RZ ;  /* 0x0000000300007210 */ /* 0x000fe40007f3e0ff */
[----:B------:R-:W-:Y:S02]  /*0bd0*/  ISETP.NE.AND P0, PT, R7, 0x2, PT ;  /* 0x000000020700780c */ /* 0x000fe40003f05270 */
[----:B------:R-:W-:-:S11]  /*0be0*/  IADD3.X R3, PT, PT, RZ, RZ, RZ, P1, !PT ;  /* 0x000000ffff037210 */ /* 0x000fd60000ffe4ff */
[----:B------:R-:W2:Y:S01]  /*0bf0*/  @P0 LDG.E R18, desc[UR6][R12.64+0x8] ;  /* 0x000008060c120981 */ /* 0x000ea2000c1e1900 */
[----:B0-----:R-:W-:-:S04]  /*0c00*/  LEA R16, P1, R0, UR4, 0x2 ;  /* 0x0000000400107c11 */ /* 0x001fc8000f8210ff */
[----:B------:R-:W-:Y:S02]  /*0c10*/  LEA.HI.X R17, R0, UR5, R3, 0x2, P1 ;  /* 0x0000000500117c11 */ /* 0x000fe400088f1403 */
[----:B------:R-:W3:Y:S04]  /*0c20*/  LDG.E R0, desc[UR6][R12.64+0x4] ;  /* 0x000004060c007981 */ /* 0x000ee8000c1e1900 */
[----:B------:R-:W3:Y:S04]  /*0c30*/  LDG.E R3, desc[UR6][R16.64+0x4] ;  /* 0x0000040610037981 */ /* 0x000ee8000c1e1900 */
[----:B------:R-:W2:Y:S01]  /*0c40*/  @P0 LDG.E R19, desc[UR6][R16.64+0x8] ;  /* 0x0000080610130981 */ /* 0x000ea2000c1e1900 */
[----:B---3--:R-:W-:-:S04]  /*0c50*/  FFMA R2, R3, R0, R2 ;  /* 0x0000000003027223 */ /* 0x008fc80000000002 */
[----:B--2---:R-:W-:-:S07]  /*0c60*/  @P0 FFMA R2, R19, R18, R2 ;  /* 0x0000001213020223 */ /* 0x004fce0000000002 */
.L_x_5:
[----:B------:R-:W0:Y:S01]  /*0c70*/  LDC.64 R12, c[0x0][0x388] ;  /* 0x0000e200ff0c7b82 */ /* 0x000e220000000a00 */
[----:B------:R-:W1:Y:S02]  /*0c80*/  LDCU UR4, c[0x0][0x384] ;  /* 0x00007080ff0477ac */ /* 0x000e640008000800 */
[----:B-1----:R-:W-:Y:S02]  /*0c90*/  IMAD R3, R20, UR4, R5 ;  /* 0x0000000414037c24 */ /* 0x002fe4000f8e0205 */
[----:B------:R-:W-:Y:S02]  /*0ca0*/  VIADD R5, R5, 0x1 ;  /* 0x0000000105057836 */ /* 0x000fe40000000000 */
[----:B0-----:R-:W-:-:S03]  /*0cb0*/  IMAD.WIDE R12, R3, 0x4, R12 ;  /* 0x00000004030c7825 */ /* 0x001fc600078e020c */
[----:B------:R-:W-:Y:S02]  /*0cc0*/  ISETP.GE.AND P0, PT, R5, R22, PT ;  /* 0x000000160500720c */ /* 0x000fe40003f06270 */
[----:B------:R0:W-:Y:S11]  /*0cd0*/  STG.E desc[UR6][R12.64], R2 ;  /* 0x000000020c007986 */ /* 0x0001f6000c101906 */
[----:B------:R-:W-:Y:S05]  /*0ce0*/  @!P0 BRA `(.L_x_8) ;  /* 0xfffffff4005c8947 */ /* 0x000fea000383ffff */
.L_x_2:
[----:B------:R-:W-:Y:S05]  /*0cf0*/  BSYNC.RECONVERGENT B0 ;  /* 0x0000000000007941 */ /* 0x000fea0003800200 */
.L_x_1:
[----:B------:R-:W-:-:S04]  /*0d00*/  IADD3 R20, PT, PT, R20, 0x1, RZ ;  /* 0x0000000114147810 */ /* 0x000fc80007ffe0ff */
[----:B------:R-:W-:-:S13]  /*0d10*/  ISETP.GE.AND P0, PT, R20, R11, PT ;  /* 0x0000000b1400720c */ /* 0x000fda0003f06270 */
[----:B------:R-:W-:Y:S05]  /*0d20*/  @!P0 BRA `(.L_x_9) ;  /* 0xfffffff400308947 */ /* 0x000fea000383ffff */
[----:B------:R-:W-:Y:S05]  /*0d30*/  EXIT ;  /* 0x000000000000794d */ /* 0x000fea0003800000 */
.L_x_0:
[----:B------:R-:W-:-:S04]  /*0d40*/  VIADDMNMX R22, R21, 0x1, R22, !PT ;  /* 0x0000000115167846 */ /* 0x000fc80007800116 */
[C---:B------:R-:W-:Y:S02]  /*0d50*/  LOP3.LUT R0, R22.reuse, 0x7, RZ, 0xc0, !PT ;  /* 0x0000000716007812 */ /* 0x040fe400078ec0ff */
[----:B------:R-:W-:Y:S02]  /*0d60*/  IADD3 R3, PT, PT, R21, -R22, RZ ;  /* 0x8000001615037210 */ /* 0x000fe40007ffe0ff */
[----:B------:R-:W-:Y:S01]  /*0d70*/  LOP3.LUT R12, R22, 0x3, RZ, 0xc0, !PT ;  /* 0x00000003160c7812 */ /* 0x000fe200078ec0ff */
[----:B------:R-:W-:Y:S01]  /*0d80*/  VIADD R2, R0, 0xffffffff ;  /* 0xffffffff00027836 */ /* 0x000fe20000000000 */
[----:B------:R-:W-:-:S04]  /*0d90*/  ISETP.GT.U32.AND P1, PT, R3, -0x8, PT ;  /* 0xfffffff80300780c */ /* 0x000fc80003f24070 */
[----:B------:R-:W-:Y:S02]  /*0da0*/  ISETP.GE.U32.AND P0, PT, R2, 0x3, PT ;  /* 0x000000030200780c */ /* 0x000fe40003f06070 */
[----:B------:R-:W-:-:S11]  /*0db0*/  IADD3 R2, PT, PT, R22, -R21, -R0 ;  /* 0x8000001516027210 */ /* 0x000fd60007ffe800 */
.L_x_15:
[----:B0-----:R-:W0:Y:S01]  /*0dc0*/  LDC R10, c[0x0][0x384] ;  /* 0x0000e100ff0a7b82 */ /* 0x001e220000000800 */
[----:B------:R-:W-:Y:S01]  /*0dd0*/  BSSY.RECONVERGENT B0, `(.L_x_10) ;  /* 0x0000030000007945 */ /* 0x000fe20003800200 */
[----:B0-----:R-:W-:-:S13]  /*0de0*/  ISETP.GE.AND P2, PT, R21, R10, PT ;  /* 0x0000000a1500720c */ /* 0x001fda0003f46270 */
[----:B-12---:R-:W-:Y:S05]  /*0df0*/  @P2 BRA `(.L_x_11) ;  /* 0x0000000000b42947 */ /* 0x006fea0003800000 */
[----:B------:R-:W-:Y:S01]  /*0e00*/  BSSY.RECONVERGENT B1, `(.L_x_12) ;  /* 0x0000015000017945 */ /* 0x000fe20003800200 */
[----:B------:R-:W-:Y:S02]  /*0e10*/  ISETP.NE.AND P3, PT, R0, RZ, PT ;  /* 0x000000ff0000720c */ /* 0x000fe40003f65270 */
[----:B------:R-:W-:Y:S01]  /*0e20*/  MOV R3, R21 ;  /* 0x0000001500037202 */ /* 0x000fe20000000f00 */
[----:B------:R-:W-:Y:S10]  /*0e30*/  @P1 BRA `(.L_x_13) ;  /* 0x0000000000441947 */ /* 0x000ff40003800000 */
[----:B------:R-:W0:Y:S01]  /*0e40*/  LDC.64 R6, c[0x0][0x388] ;  /* 0x0000e200ff067b82 */ /* 0x000e220000000a00 */
[----:B------:R-:W-:Y:S02]  /*0e50*/  HFMA2 R9, -RZ, RZ, 0, 0 ;  /* 0x00000000ff097431 */ /* 0x000fe400000001ff */
[----:B------:R-:W-:-:S07]  /*0e60*/  IMAD.MOV.U32 R3, RZ, RZ, R21 ;  /* 0x000000ffff037224 */ /* 0x000fce00078e0015 */
.L_x_14:
[----:B-1----:R-:W-:Y:S01]  /*0e70*/  IMAD R5, R20, R10, R3 ;  /* 0x0000000a14057224 */ /* 0x002fe200078e0203 */
[----:B------:R-:W-:Y:S02]  /*0e80*/  IADD3 R9, PT, PT, R9, 0x8, RZ ;  /* 0x0000000809097810 */ /* 0x000fe40007ffe0ff */
[----:B------:R-:W-:Y:S01]  /*0e90*/  IADD3 R3, PT, PT, R3, 0x8, RZ ;  /* 0x0000000803037810 */ /* 0x000fe20007ffe0ff */
[----:B0-----:R-:W-:Y:S01]  /*0ea0*/  IMAD.WIDE R4, R5, 0x4, R6 ;  /* 0x0000000405047825 */ /* 0x001fe200078e0206 */
[----:B------:R-:W-:-:S04]  /*0eb0*/  ISETP.NE.AND P2, PT, R9, R2, PT ;  /* 0x000000020900720c */ /* 0x000fc80003f45270 */
[----:B------:R1:W-:Y:S04]  /*0ec0*/  STG.E desc[UR6][R4.64], RZ ;  /* 0x000000ff04007986 */ /* 0x0003e8000c101906 */
[----:B------:R1:W-:Y:S04]  /*0ed0*/  STG.E desc[UR6][R4.64+0x4], RZ ;  /* 0x000004ff04007986 */ /* 0x0003e8000c101906 */
[----:B------:R1:W-:Y:S04]  /*0ee0*/  STG.E desc[UR6][R4.64+0x8], RZ ;  /* 0x000008ff04007986 */ /* 0x0003e8000c101906 */
[----:B------:R1:W-:Y:S04]  /*0ef0*/  STG.E desc[UR6][R4.64+0xc], RZ ;  /* 0x00000cff04007986 */ /* 0x0003e8000c101906 */
[----:B------:R1:W-:Y:S04]  /*0f00*/  STG.E desc[UR6][R4.64+0x10], RZ ;  /* 0x000010ff04007986 */ /* 0x0003e8000c101906 */
[----:B------:R1:W-:Y:S04]  /*0f10*/  STG.E desc[UR6][R4.64+0x14], RZ ;  /* 0x000014ff04007986 */ /* 0x0003e8000c101906 */
[----:B------:R1:W-:Y:S04]  /*0f20*/  STG.E desc[UR6][R4.64+0x18], RZ ;  /* 0x000018ff04007986 */ /* 0x0003e8000c101906 */
[----:B------:R1:W-:Y:S01]  /*0f30*/  STG.E desc[UR6][R4.64+0x1c], RZ ;  /* 0x00001cff04007986 */ /* 0x0003e2000c101906 */
[----:B------:R-:W-:Y:S05]  /*0f40*/  @P2 BRA `(.L_x_14) ;  /* 0xfffffffc00c82947 */ /* 0x000fea000383ffff */
.L_x_13:
[----:B------:R-:W-:Y:S05]  /*0f50*/  BSYNC.RECONVERGENT B1 ;  /* 0x0000000000017941 */ /* 0x000fea0003800200 */
.L_x_12:
[----:B------:R-:W-:Y:S05]  /*0f60*/  @!P3 BRA `(.L_x_11) ;  /* 0x000000000058b947 */ /* 0x000fea0003800000 */
[----:B-1----:R-:W0:Y:S01]  /*0f70*/  @P0 LDC.64 R4, c[0x0][0x388] ;  /* 0x0000e200ff040b82 */ /* 0x002e220000000a00 */
[----:B------:R-:W-:Y:S01]  /*0f80*/  @P0 IMAD R7, R20, R10, R3 ;  /* 0x0000000a14070224 */ /* 0x000fe200078e0203 */
[----:B------:R-:W-:Y:S01]  /*0f90*/  ISETP.NE.AND P2, PT, R12, RZ, PT ;  /* 0x000000ff0c00720c */ /* 0x000fe20003f45270 */
[----:B------:R-:W-:Y:S02]  /*0fa0*/  @P0 VIADD R3, R3, 0x4 ;  /* 0x0000000403030836 */ /* 0x000fe40000000000 */
[----:B0-----:R-:W-:-:S05]  /*0fb0*/  @P0 IMAD.WIDE R4, R7, 0x4, R4 ;  /* 0x0000000407040825 */ /* 0x001fca00078e0204 */
[----:B------:R0:W-:Y:S04]  /*0fc0*/  @P0 STG.E desc[UR6][R4.64], RZ ;  /* 0x000000ff04000986 */ /* 0x0001e8000c101906 */
[----:B------:R0:W-:Y:S04]  /*0fd0*/  @P0 STG.E desc[UR6][R4.64+0x4], RZ ;  /* 0x000004ff04000986 */ /* 0x0001e8000c101906 */
[----:B------:R0:W-:Y:S04]  /*0fe0*/  @P0 STG.E desc[UR6][R4.64+0x8], RZ ;  /* 0x000008ff04000986 */ /* 0x0001e8000c101906 */
[----:B------:R0:W-:Y:S01]  /*0ff0*/  @P0 STG.E desc[UR6][R4.64+0xc], RZ ;  /* 0x00000cff04000986 */ /* 0x0001e2000c101906 */
[----:B------:R-:W-:Y:S05]  /*1000*/  @!P2 BRA `(.L_x_11) ;  /* 0x000000000030a947 */ /* 0x000fea0003800000 */
[----:B------:R-:W-:Y:S02]  /*1010*/  ISETP.NE.AND P2, PT, R12, 0x1, PT ;  /* 0x000000010c00780c */ /* 0x000fe40003f45270 */
[----:B------:R-:W-:-:S11]  /*1020*/  LOP3.LUT P3, RZ, R22, 0x1, RZ, 0xc0, !PT ;  /* 0x0000000116ff7812 */ /* 0x000fd6000786c0ff */
[----:B0-----:R-:W0:Y:S01]  /*1030*/  @P2 LDC.64 R4, c[0x0][0x388] ;  /* 0x0000e200ff042b82 */ /* 0x001e220000000a00 */
[----:B------:R-:W-:Y:S01]  /*1040*/  @P2 IMAD R7, R20, R10, R3 ;  /* 0x0000000a14072224 */ /* 0x000fe200078e0203 */
[----:B------:R-:W-:-:S05]  /*1050*/  @P2 IADD3 R3, PT, PT, R3, 0x2, RZ ;  /* 0x0000000203032810 */ /* 0x000fca0007ffe0ff */
[----:B------:R-:W-:Y:S01]  /*1060*/  @P3 IMAD R3, R20, R10, R3 ;  /* 0x0000000a14033224 */ /* 0x000fe200078e0203 */
[----:B------:R-:W1:Y:S01]  /*1070*/  @P3 LDC.64 R8, c[0x0][0x388] ;  /* 0x0000e200ff083b82 */ /* 0x000e620000000a00 */
[----:B0-----:R-:W-:-:S05]  /*1080*/  @P2 IMAD.WIDE R6, R7, 0x4, R4 ;  /* 0x0000000407062825 */ /* 0x001fca00078e0204 */
[----:B------:R2:W-:Y:S01]  /*1090*/  @P2 STG.E desc[UR6][R6.64], RZ ;  /* 0x000000ff06002986 */ /* 0x0005e2000c101906 */
[----:B-1----:R-:W-:-:S03]  /*10a0*/  @P3 IMAD.WIDE R4, R3, 0x4, R8 ;  /* 0x0000000403043825 */ /* 0x002fc600078e0208 */
[----:B------:R2:W-:Y:S04]  /*10b0*/  @P2 STG.E desc[UR6][R6.64+0x4], RZ ;  /* 0x000004ff06002986 */ /* 0x0005e8000c101906 */
[----:B------:R2:W-:Y:S02]  /*10c0*/  @P3 STG.E desc[UR6][R4.64], RZ ;  /* 0x000000ff04003986 */ /* 0x0005e4000c101906 */
.L_x_11:
[----:B------:R-:W-:Y:S05]  /*10d0*/  BSYNC.RECONVERGENT B0 ;  /* 0x0000000000007941 */ /* 0x000fea0003800200 */
.L_x_10:
[----:B------:R-:W-:-:S04]  /*10e0*/  IADD3 R20, PT, PT, R20, 0x1, RZ ;  /* 0x0000000114147810 */ /* 0x000fc80007ffe0ff */
[----:B------:R-:W-:-:S13]  /*10f0*/  ISETP.GE.AND P2, PT, R20, R11, PT ;  /* 0x0000000b1400720c */ /* 0x000fda0003f46270 */
[----:B------:R-:W-:Y:S05]  /*1100*/  @!P2 BRA `(.L_x_15) ;  /* 0xfffffffc002ca947 */ /* 0x000fea000383ffff */
[----:B------:R-:W-:Y:S05]  /*1110*/  EXIT ;  /* 0x000000000000794d */ /* 0x000fea0003800000 */
.L_x_16:
[----:B------:R-:W-:-:S00]  /*1120*/  BRA `(.L_x_16) ;  /* 0xfffffffc00fc7947 */ /* 0x000fc0000383ffff */
[----:B------:R-:W-:-:S00]  /*1130*/  NOP ;  /* 0x0000000000007918 */ /* 0x000fc00000000000 */
        /* <DEDUP_REMOVED lines=12> */
.L_x_168:


//--------------------- .text._Z14normalize_rowsiiPfS_ --------------------------
	.section	.text._Z14normalize_rowsiiPfS_,"ax",@progbits
	.align	128
        .global         _Z14normalize_rowsiiPfS_
        .type           _Z14normalize_rowsiiPfS_,@function
        .size           _Z14normalize_rowsiiPfS_,(.L_x_167 - _Z14normalize_rowsiiPfS_)
        .other          _Z14normalize_rowsiiPfS_,@"STO_CUDA_ENTRY STV_DEFAULT"
_Z14normalize_rowsiiPfS_:
.text._Z14normalize_rowsiiPfS_:
[----:B------:R-:W-:Y:S01]  /*0000*/  LDC R1, c[0x0][0x37c] ;  /* 0x0000df00ff017b82 */ /* 0x000fe20000000800 */
[----:B------:R-:W0:Y:S01]  /*0010*/  S2R R5, SR_CTAID.X ;  /* 0x0000000000057919 */ /* 0x000e220000002500 */
[----:B------:R-:W1:Y:S01]  /*0020*/  LDCU UR4, c[0x0][0x380] ;  /* 0x00007000ff0477ac */ /* 0x000e620008000800 */
[----:B------:R-:W0:Y:S02]  /*0030*/  S2R R0, SR_TID.X ;  /* 0x0000000000007919 */ /* 0x000e240000002100 */
[----:B0-----:R-:W-:-:S04]  /*0040*/  LEA R5, R5, R0, 0x6 ;  /* 0x0000000005057211 */ /* 0x001fc800078e30ff */
[----:B-1----:R-:W-:-:S13]  /*0050*/  ISETP.GE.AND P0, PT, R5, UR4, PT ;  /* 0x0000000405007c0c */ /* 0x002fda000bf06270 */
[----:B------:R-:W-:Y:S05]  /*0060*/  @P0 EXIT ;  /* 0x000000000000094d */ /* 0x000fea0003800000 */
[----:B------:R-:W0:Y:S01]  /*0070*/  LDCU UR5, c[0x0][0x384] ;  /* 0x00007080ff0577ac */ /* 0x000e220008000800 */
[----:B------:R-:W-:Y:S01]  /*0080*/  HFMA2 R9, -RZ, RZ, 0, 0 ;  /* 0x00000000ff097431 */ /* 0x000fe200000001ff */
[----:B------:R-:W1:Y:S01]  /*0090*/  LDCU.64 UR10, c[0x0][0x358] ;  /* 0x00006b00ff0a77ac */ /* 0x000e620008000a00 */
[----:B0-----:R-:W-:-:S09]  /*00a0*/  UISETP.GE.AND UP0, UPT, UR5, 0x1, UPT ;  /* 0x000000010500788c */ /* 0x001fd2000bf06270 */
[----:B-1----:R-:W-:Y:S05]  /*00b0*/  BRA.U !UP0, `(.L_x_17) ;  /* 0x0000001d08f87547 */ /* 0x002fea000b800000 */
[----:B------:R-:W-:Y:S02]  /*00c0*/  UISETP.GE.U32.AND UP0, UPT, UR5, 0x10, UPT ;  /* 0x000000100500788c */ /* 0x000fe4000bf06070 */
[----:B------:R-:W-:Y:S01]  /*00d0*/  IMAD R4, R5, UR5, RZ ;  /* 0x0000000505047c24 */ /* 0x000fe2000f8e02ff */
[----:B------:R-:W-:Y:S01]  /*00e0*/  I2FP.F32.U32 R3, UR5 ;  /* 0x0000000500037c45 */ /* 0x000fe20008201000 */
[----:B------:R-:W-:Y:S01]  /*00f0*/  ULOP3.LUT UR8, UR5, 0xf, URZ, 0xc0, !UPT ;  /* 0x0000000f05087892 */ /* 0x000fe2000f8ec0ff */
[----:B------:R-:W-:Y:S01]  /*0100*/  MOV R9, RZ ;  /* 0x000000ff00097202 */ /* 0x000fe20000000f00 */
[----:B------:R-:W-:-:S03]  /*0110*/  UMOV UR4, URZ ;  /* 0x000000ff00047c82 */ /* 0x000fc60008000000 */
[----:B------:R-:W-:Y:S07]  /*0120*/  BRA.U !UP0, `(.L_x_18) ;  /* 0x0000001108307547 */ /* 0x000fee000b800000 */
[----:B------:R-:W0:Y:S01]  /*0130*/  LDCU.64 UR6, c[0x0][0x388] ;  /* 0x00007100ff0677ac */ /* 0x000e220008000a00 */
[----:B------:R-:W-:Y:S02]  /*0140*/  MOV R9, RZ ;  /* 0x000000ff00097202 */ /* 0x000fe40000000f00 */
[----:B------:R-:W-:Y:S01]  /*0150*/  MOV R2, R4 ;  /* 0x0000000400027202 */ /* 0x000fe20000000f00 */
[----:B------:R-:W-:-:S04]  /*0160*/  ULOP3.LUT UR4, UR5, 0x7ffffff0, URZ, 0xc0, !UPT ;  /* 0x7ffffff005047892 */ /* 0x000fc8000f8ec0ff */
[----:B------:R-:W-:Y:S02]  /*0170*/  UIADD3 UR9, UPT, UPT, -UR4, URZ, URZ ;  /* 0x000000ff04097290 */ /* 0x000fe4000fffe1ff */
[----:B0-----:R-:W-:-:S04]  /*0180*/  UIADD3 UR5, UP0, UPT, UR6, 0x20, URZ ;  /* 0x0000002006057890 */ /* 0x001fc8000ff1e0ff */
[----:B------:R-:W-:-:S12]  /*0190*/  UIADD3.X UR6, UPT, UPT, URZ, UR7, URZ, UP0, !UPT ;  /* 0x00000007ff067290 */ /* 0x000fd800087fe4ff */
.L_x_51:
[----:B------:R-:W-:Y:S02]  /*01a0*/  MOV R10, UR5 ;  /* 0x00000005000a7c02 */ /* 0x000fe40008000f00 */
[----:B------:R-:W-:-:S03]  /*01b0*/  MOV R11, UR6 ;  /* 0x00000006000b7c02 */ /* 0x000fc60008000f00 */
[----:B------:R-:W-:-:S05]  /*01c0*/  IMAD.WIDE R10, R2, 0x4, R10 ;  /* 0x00000004020a7825 */ /* 0x000fca00078e020a */
[----:B------:R-:W2:Y:S01]  /*01d0*/  LDG.E R0, desc[UR10][R10.64+-0x20] ;  /* 0xffffe00a0a007981 */ /* 0x000ea2000c1e1900 */
[----:B------:R-:W0:Y:S01]  /*01e0*/  MUFU.RCP R6, R3 ;  /* 0x0000000300067308 */ /* 0x000e220000001000 */
[----:B------:R-:W-:Y:S01]  /*01f0*/  BSSY.RECONVERGENT B2, `(.L_x_19) ;  /* 0x000000b000027945 */ /* 0x000fe20003800200 */
[----:B0-----:R-:W-:-:S04]  /*0200*/  FFMA R7, -R3, R6, 1 ;  /* 0x3f80000003077423 */ /* 0x001fc80000000106 */
[----:B------:R-:W-:Y:S02]  /*0210*/  FFMA R7, R6, R7, R6 ;  /* 0x0000000706077223 */ /* 0x000fe40000000006 */
[----:B--2---:R-:W0:Y:S02]  /*0220*/  FCHK P0, R0, R3 ;  /* 0x0000000300007302 */ /* 0x004e240000000000 */
[----:B------:R-:W-:-:S04]  /*0230*/  FFMA R6, R0, R7, RZ ;  /* 0x0000000700067223 */ /* 0x000fc800000000ff */
[----:B------:R-:W-:-:S04]  /*0240*/  FFMA R8, -R3, R6, R0 ;  /* 0x0000000603087223 */ /* 0x000fc80000000100 */
[----:B------:R-:W-:Y:S01]  /*0250*/  FFMA R6, R7, R8, R6 ;  /* 0x0000000807067223 */ /* 0x000fe20000000006 */
[----:B0-----:R-:W-:Y:S06]  /*0260*/  @!P0 BRA `(.L_x_20) ;  /* 0x00000000000c8947 */ /* 0x001fec0003800000 */
[----:B------:R-:W-:-:S07]  /*0270*/  MOV R6, 0x290 ;  /* 0x0000029000067802 */ /* 0x000fce0000000f00 */
[----:B------:R-:W-:Y:S05]  /*0280*/  CALL.REL.NOINC `($__internal_1_$__cuda_sm3x_div_rn_noftz_f32_slowpath) ;  /* 0x0000004800e47944 */ /* 0x000fea0003c00000 */
[----:B------:R-:W-:-:S07]  /*0290*/  MOV R6, R0 ;  /* 0x0000000000067202 */ /* 0x000fce0000000f00 */
.L_x_20:
[----:B------:R-:W-:Y:S05]  /*02a0*/  BSYNC.RECONVERGENT B2 ;  /* 0x0000000000027941 */ /* 0x000fea0003800200 */
.L_x_19:
[----:B------:R-:W2:Y:S01]  /*02b0*/  LDG.E R12, desc[UR10][R10.64+-0x1c] ;  /* 0xffffe40a0a0c7981 */ /* 0x000ea2000c1e1900 */
[----:B------:R-:W0:Y:S01]  /*02c0*/  MUFU.RCP R0, R3 ;  /* 0x0000000300007308 */ /* 0x000e220000001000 */
[----:B------:R-:W-:Y:S01]  /*02d0*/  BSSY.RECONVERGENT B2, `(.L_x_21) ;  /* 0x000000d000027945 */ /* 0x000fe20003800200 */
[----:B------:R-:W-:Y:S01]  /*02e0*/  FADD R9, R6, R9 ;  /* 0x0000000906097221 */ /* 0x000fe20000000000 */
[----:B0-----:R-:W-:-:S04]  /*02f0*/  FFMA R7, -R3, R0, 1 ;  /* 0x3f80000003077423 */ /* 0x001fc80000000100 */
[----:B------:R-:W-:Y:S01]  /*0300*/  FFMA R0, R0, R7, R0 ;  /* 0x0000000700007223 */ /* 0x000fe20000000000 */
[----:B--2---:R-:W0:Y:S03]  /*0310*/  FCHK P0, R12, R3 ;  /* 0x000000030c007302 */ /* 0x004e260000000000 */
[----:B------:R-:W-:-:S04]  /*0320*/  FFMA R7, R0, R12, RZ ;  /* 0x0000000c00077223 */ /* 0x000fc800000000ff */
[----:B------:R-:W-:-:S04]  /*0330*/  FFMA R8, -R3, R7, R12 ;  /* 0x0000000703087223 */ /* 0x000fc8000000010c */
[----:B------:R-:W-:Y:S01]  /*0340*/  FFMA R8, R0, R8, R7 ;  /* 0x0000000800087223 */ /* 0x000fe20000000007 */
[----:B0-----:R-:W-:Y:S06]  /*0350*/  @!P0 BRA `(.L_x_22) ;  /* 0x0000000000108947 */ /* 0x001fec0003800000 */
[----:B------:R-:W-:Y:S02]  /*0360*/  MOV R0, R12 ;  /* 0x0000000c00007202 */ /* 0x000fe40000000f00 */
[----:B------:R-:W-:-:S07]  /*0370*/  MOV R6, 0x390 ;  /* 0x0000039000067802 */ /* 0x000fce0000000f00 */
[----:B------:R-:W-:Y:S05]  /*0380*/  CALL.REL.NOINC `($__internal_1_$__cuda_sm3x_div_rn_noftz_f32_slowpath) ;  /* 0x0000004800a47944 */ /* 0x000fea0003c00000 */
[----:B------:R-:W-:-:S07]  /*0390*/  MOV R8, R0 ;  /* 0x0000000000087202 */ /* 0x000fce0000000f00 */
.L_x_22:
[----:B------:R-:W-:Y:S05]  /*03a0*/  BSYNC.RECONVERGENT B2 ;  /* 0x0000000000027941 */ /* 0x000fea0003800200 */
.L_x_21:
        /* <DEDUP_REMOVED lines=15> */
.L_x_24:
[----:B------:R-:W-:Y:S05]  /*04a0*/  BSYNC.RECONVERGENT B2 ;  /* 0x0000000000027941 */ /* 0x000fea0003800200 */
.L_x_23:
        /* <DEDUP_REMOVED lines=15> */
.L_x_26:
[----:B------:R-:W-:Y:S05]  /*05a0*/  BSYNC.RECONVERGENT B2 ;  /* 0x0000000000027941 */ /* 0x000fea0003800200 */
.L_x_25:
        /* <DEDUP_REMOVED lines=15> */
.L_x_28:
[----:B------:R-:W-:Y:S05]  /*06a0*/  BSYNC.RECONVERGENT B2 ;  /* 0x0000000000027941 */ /* 0x000fea0003800200 */
.L_x_27:
        /* <DEDUP_REMOVED lines=15> */
.L_x_30:
[----:B------:R-:W-:Y:S05]  /*07a0*/  BSYNC.RECONVERGENT B2 ;  /* 0x0000000000027941 */ /* 0x000fea0003800200 */
.L_x_29:
        /* <DEDUP_REMOVED lines=15> */
.L_x_32:
[----:B------:R-:W-:Y:S05]  /*08a0*/  BSYNC.RECONVERGENT B2 ;  /* 0x0000000000027941 */ /* 0x000fea0003800200 */
.L_x_31:
        /* <DEDUP_REMOVED lines=15> */
.L_x_34:
[----:B------:R-:W-:Y:S05]  /*09a0*/  BSYNC.RECONVERGENT B2 ;  /* 0x0000000000027941 */ /* 0x000fea0003800200 */
.L_x_33:
        /* <DEDUP_REMOVED lines=15> */
.L_x_36:
[----:B------:R-:W-:Y:S05]  /*0aa0*/  BSYNC.RECONVERGENT B2 ;  /* 0x0000000000027941 */ /* 0x000fea0003800200 */
.L_x_35:
        /* <DEDUP_REMOVED lines=15> */
.L_x_38:
[----:B------:R-:W-:Y:S05]  /*0ba0*/  BSYNC.RECONVERGENT B2 ;  /* 0x0000000000027941 */ /* 0x000fea0003800200 */
.L_x_37:
        /* <DEDUP_REMOVED lines=15> */
.L_x_40:
[----:B------:R-:W-:Y:S05]  /*0ca0*/  BSYNC.RECONVERGENT B2 ;  /* 0x0000000000027941 */ /* 0x000fea0003800200 */
.L_x_39:
        /* <DEDUP_REMOVED lines=15> */
.L_x_42:
[----:B------:R-:W-:Y:S05]  /*0da0*/  BSYNC.RECONVERGENT B2 ;  /* 0x0000000000027941 */ /* 0x000fea0003800200 */
.L_x_41:
        /* <DEDUP_REMOVED lines=15> */
.L_x_44:
[----:B------:R-:W-:Y:S05]  /*0ea0*/  BSYNC.RECONVERGENT B2 ;  /* 0x0000000000027941 */ /* 0x000fea0003800200 */
.L_x_43:
        /* <DEDUP_REMOVED lines=15> */
.L_x_46:
[----:B------:R-:W-:Y:S05]  /*0fa0*/  BSYNC.RECONVERGENT B2 ;  /* 0x0000000000027941 */ /* 0x000fea0003800200 */
.L_x_45:
        /* <DEDUP_REMOVED lines=15> */
.L_x_48:
[----:B------:R-:W-:Y:S05]  /*10a0*/  BSYNC.RECONVERGENT B2 ;  /* 0x0000000000027941 */ /* 0x000fea0003800200 */
.L_x_47:
        /* <DEDUP_REMOVED lines=14> */
.L_x_50:
[----:B------:R-:W-:Y:S05]  /*1190*/  BSYNC.RECONVERGENT B2 ;  /* 0x0000000000027941 */ /* 0x000fea0003800200 */
.L_x_49:
[----:B------:R-:W-:Y:S01]  /*11a0*/  UIADD3 UR9, UPT, UPT, UR9, 0x10, URZ ;  /* 0x0000001009097890 */ /* 0x000fe2000fffe0ff */
[----:B------:R-:W-:Y:S01]  /*11b0*/  FADD R9, R9, R0 ;  /* 0x0000000009097221 */ /* 0x000fe20000000000 */
[----:B------:R-:W-:Y:S02]  /*11c0*/  IADD3 R2, PT, PT, R2, 0x10, RZ ;  /* 0x0000001002027810 */ /* 0x000fe40007ffe0ff */
[----:B------:R-:W-:-:S09]  /*11d0*/  UISETP.NE.AND UP0, UPT, UR9, URZ, UPT ;  /* 0x000000ff0900728c */ /* 0x000fd2000bf05270 */
[----:B------:R-:W-:Y:S05]  /*11e0*/  BRA.U UP0, `(.L_x_51) ;  /* 0xffffffed00ec7547 */ /* 0x000fea000b83ffff */
.L_x_18:
[----:B------:R-:W-:-:S09]  /*11f0*/  UISETP.NE.AND UP0, UPT, UR8, URZ, UPT ;  /* 0x000000ff0800728c */ /* 0x000fd2000bf05270 */
[----:B------:R-:W-:Y:S05]  /*1200*/  BRA.U !UP0, `(.L_x_17) ;  /* 0x0000000d08a47547 */ /* 0x000fea000b800000 */
[----:B------:R-:W0:Y:S01]  /*1210*/  LDCU UR5, c[0x0][0x384] ;  /* 0x00007080ff0577ac */ /* 0x000e220008000800 */
[----:B------:R-:W-:Y:S02]  /*1220*/  UISETP.GE.U32.AND UP0, UPT, UR8, 0x8, UPT ;  /* 0x000000080800788c */ /* 0x000fe4000bf06070 */
[----:B0-----:R-:W-:-:S07]  /*1230*/  ULOP3.LUT UR5, UR5, 0x7, URZ, 0xc0, !UPT ;  /* 0x0000000705057892 */ /* 0x001fce000f8ec0ff */
[----:B------:R-:W-:Y:S05]  /*1240*/  BRA.U !UP0, `(.L_x_52) ;  /* 0x00000009080c7547 */ /* 0x000fea000b800000 */
[----:B------:R-:W0:Y:S01]  /*1250*/  LDC.64 R10, c[0x0][0x388] ;  /* 0x0000e200ff0a7b82 */ /* 0x000e220000000a00 */
[----:B------:R-:W-:-:S05]  /*1260*/  IADD3 R7, PT, PT, R4, UR4, RZ ;  /* 0x0000000404077c10 */ /* 0x000fca000fffe0ff */
[----:B0-----:R-:W-:-:S05]  /*1270*/  IMAD.WIDE R10, R7, 0x4, R10 ;  /* 0x00000004070a7825 */ /* 0x001fca00078e020a */
        /* <DEDUP_REMOVED lines=14> */
.L_x_54:
[----:B------:R-:W-:Y:S05]  /*1360*/  BSYNC.RECONVERGENT B2 ;  /* 0x0000000000027941 */ /* 0x000fea0003800200 */
.L_x_53:
        /* <DEDUP_REMOVED lines=15> */
.L_x_56:
[----:B------:R-:W-:Y:S05]  /*1460*/  BSYNC.RECONVERGENT B2 ;  /* 0x0000000000027941 */ /* 0x000fea0003800200 */
.L_x_55:
        /* <DEDUP_REMOVED lines=15> */
.L_x_58:
[----:B------:R-:W-:Y:S05]  /*1560*/  BSYNC.RECONVERGENT B2 ;  /* 0x0000000000027941 */ /* 0x000fea0003800200 */
.L_x_57:
        /* <DEDUP_REMOVED lines=15> */
.L_x_60:
[----:B------:R-:W-:Y:S05]  /*1660*/  BSYNC.RECONVERGENT B2 ;  /* 0x0000000000027941 */ /* 0x000fea0003800200 */
.L_x_59:
        /* <DEDUP_REMOVED lines=15> */
.L_x_62:
[----:B------:R-:W-:Y:S05]  /*1760*/  BSYNC.RECONVERGENT B2 ;  /* 0x0000000000027941 */ /* 0x000fea0003800200 */
.L_x_61:
        /* <DEDUP_REMOVED lines=15> */
.L_x_64:
[----:B------:R-:W-:Y:S05]  /*1860*/  BSYNC.RECONVERGENT B2 ;  /* 0x0000000000027941 */ /* 0x000fea0003800200 */
.L_x_63:
        /* <DEDUP_REMOVED lines=15> */
.L_x_66:
[----:B------:R-:W-:Y:S05]  /*1960*/  BSYNC.RECONVERGENT B2 ;  /* 0x0000000000027941 */ /* 0x000fea0003800200 */
.L_x_65:
        /* <DEDUP_REMOVED lines=14> */
.L_x_68:
[----:B------:R-:W-:Y:S05]  /*1a50*/  BSYNC.RECONVERGENT B2 ;  /* 0x0000000000027941 */ /* 0x000fea0003800200 */
.L_x_67:
[----:B------:R-:W-:Y:S01]  /*1a60*/  FADD R9, R2, R0 ;  /* 0x0000000002097221 */ /* 0x000fe20000000000 */
[----:B------:R-:W-:-:S12]  /*1a70*/  UIADD3 UR4, UPT, UPT, UR4, 0x8, URZ ;  /* 0x0000000804047890 */ /* 0x000fd8000fffe0ff */
.L_x_52:
        /* <DEDUP_REMOVED lines=23> */
.L_x_71:
[----:B------:R-:W-:Y:S05]  /*1bf0*/  BSYNC.RECONVERGENT B2 ;  /* 0x0000000000027941 */ /* 0x000fea0003800200 */
.L_x_70:
        /* <DEDUP_REMOVED lines=15> */
.L_x_73:
[----:B------:R-:W-:Y:S05]  /*1cf0*/  BSYNC.RECONVERGENT B2 ;  /* 0x0000000000027941 */ /* 0x000fea0003800200 */
.L_x_72:
        /* <DEDUP_REMOVED lines=15> */
.L_x_75:
[----:B------:R-:W-:Y:S05]  /*1df0*/  BSYNC.RECONVERGENT B2 ;  /* 0x0000000000027941 */ /* 0x000fea0003800200 */
.L_x_74:
        /* <DEDUP_REMOVED lines=14> */
.L_x_77:
[----:B------:R-:W-:Y:S05]  /*1ee0*/  BSYNC.RECONVERGENT B2 ;  /* 0x0000000000027941 */ /* 0x000fea0003800200 */
.L_x_76:
[----:B------:R-:W-:Y:S01]  /*1ef0*/  FADD R9, R2, R0 ;  /* 0x0000000002097221 */ /* 0x000fe20000000000 */
[----:B------:R-:W-:-:S12]  /*1f00*/  UIADD3 UR4, UPT, UPT, UR4, 0x4, URZ ;  /* 0x0000000404047890 */ /* 0x000fd8000fffe0ff */
.L_x_69:
[----:B------:R-:W-:-:S09]  /*1f10*/  UISETP.NE.AND UP0, UPT, UR6, URZ, UPT ;  /* 0x000000ff0600728c */ /* 0x000fd2000bf05270 */
[----:B------:R-:W-:Y:S05]  /*1f20*/  BRA.U !UP0, `(.L_x_17) ;  /* 0x00000001085c7547 */ /* 0x000fea000b800000 */
[----:B------:R-:W0:Y:S01]  /*1f30*/  LDC.64 R10, c[0x0][0x388] ;  /* 0x0000e200ff0a7b82 */ /* 0x000e220000000a00 */
[----:B------:R-:W-:Y:S01]  /*1f40*/  IADD3 R19, PT, PT, R4, UR4, RZ ;  /* 0x0000000404137c10 */ /* 0x000fe2000fffe0ff */
[----:B------:R-:W-:-:S12]  /*1f50*/  UIADD3 UR6, UPT, UPT, -UR6, URZ, URZ ;  /* 0x000000ff06067290 */ /* 0x000fd8000fffe1ff */
.L_x_80:
[----:B0-----:R-:W-:-:S06]  /*1f60*/  IMAD.WIDE R6, R19, 0x4, R10 ;  /* 0x0000000413067825 */ /* 0x001fcc00078e020a */
[----:B------:R-:W2:Y:S01]  /*1f70*/  LDG.E R6, desc[UR10][R6.64] ;  /* 0x0000000a06067981 */ /* 0x000ea2000c1e1900 */
[----:B------:R-:W0:Y:S01]  /*1f80*/  MUFU.RCP R0, R3 ;  /* 0x0000000300007308 */ /* 0x000e220000001000 */
[----:B------:R-:W-:Y:S01]  /*1f90*/  UIADD3 UR6, UPT, UPT, UR6, 0x1, URZ ;  /* 0x0000000106067890 */ /* 0x000fe2000fffe0ff */
[----:B------:R-:W-:Y:S03]  /*1fa0*/  BSSY.RECONVERGENT B2, `(.L_x_78) ;  /* 0x000000c000027945 */ /* 0x000fe60003800200 */
[----:B------:R-:W-:Y:S01]  /*1fb0*/  UISETP.NE.AND UP0, UPT, UR6, URZ, UPT ;  /* 0x000000ff0600728c */ /* 0x000fe2000bf05270 */
        /* <DEDUP_REMOVED lines=10> */
.L_x_79:
[----:B------:R-:W-:Y:S05]  /*2060*/  BSYNC.RECONVERGENT B2 ;  /* 0x0000000000027941 */ /* 0x000fea0003800200 */
.L_x_78:
[----:B------:R-:W-:Y:S01]  /*2070*/  FADD R9, R0, R9 ;  /* 0x0000000900097221 */ /* 0x000fe20000000000 */
[----:B------:R-:W-:Y:S01]  /*2080*/  IADD3 R19, PT, PT, R19, 0x1, RZ ;  /* 0x0000000113137810 */ /* 0x000fe20007ffe0ff */
[----:B------:R-:W-:Y:S06]  /*2090*/  BRA.U UP0, `(.L_x_80) ;  /* 0xfffffffd00b07547 */ /* 0x000fec000b83ffff */
.L_x_17:
[----:B------:R-:W0:Y:S01]  /*20a0*/  LDC R0, c[0x0][0x384] ;  /* 0x0000e100ff007b82 */ /* 0x000e220000000800 */
[----:B------:R-:W-:Y:S02]  /*20b0*/  MOV R8, RZ ;  /* 0x000000ff00087202 */ /* 0x000fe40000000f00 */
[----:B0-----:R-:W-:-:S13]  /*20c0*/  ISETP.GE.AND P0, PT, R0, 0x1, PT ;  /* 0x000000010000780c */ /* 0x001fda0003f06270 */
[----:B------:R-:W-:Y:S05]  /*20d0*/  @!P0 BRA `(.L_x_81) ;  /* 0x0000000800c08947 */ /* 0x000fea0003800000 */
[C---:B------:R-:W-:Y:S01]  /*20e0*/  ISETP.GE.U32.AND P2, PT, R0.reuse, 0x10, PT ;  /* 0x000000100000780c */ /* 0x040fe20003f46070 */
[----:B------:R-:W-:Y:S01]  /*20f0*/  HFMA2 R8, -RZ, RZ, 0, 0 ;  /* 0x00000000ff087431 */ /* 0x000fe200000001ff */
[----:B------:R-:W-:Y:S01]  /*2100*/  LOP3.LUT R22, R0, 0xf, RZ, 0xc0, !PT ;  /* 0x0000000f00167812 */ /* 0x000fe200078ec0ff */
[----:B------:R-:W-:Y:S01]  /*2110*/  IMAD R4, R5, R0, RZ ;  /* 0x0000000005047224 */ /* 0x000fe200078e02ff */
[----:B------:R-:W-:Y:S02]  /*2120*/  MOV R11, RZ ;  /* 0x000000ff000b7202 */ /* 0x000fe40000000f00 */
[----:B------:R-:W-:-:S07]  /*2130*/  ISETP.NE.AND P1, PT, R22, RZ, PT ;  /* 0x000000ff1600720c */ /* 0x000fce0003f25270 */
[----:B------:R-:W-:Y:S06]  /*2140*/  @!P2 BRA `(.L_x_82) ;  /* 0x000000040050a947 */ /* 0x000fec0003800000 */
[----:B------:R-:W0:Y:S01]  /*2150*/  LDCU.64 UR6, c[0x0][0x388] ;  /* 0x00007100ff0677ac */ /* 0x000e220008000a00 */
[----:B------:R-:W-:Y:S02]  /*2160*/  LOP3.LUT R11, R0, 0x7ffffff0, RZ, 0xc0, !PT ;  /* 0x7ffffff0000b7812 */ /* 0x000fe400078ec0ff */
[----:B------:R-:W-:Y:S01]  /*2170*/  MOV R8, RZ ;  /* 0x000000ff00087202 */ /* 0x000fe20000000f00 */
[----:B------:R-:W1:Y:S01]  /*2180*/  LDCU.64 UR4, c[0x0][0x390] ;  /* 0x00007200ff0477ac */ /* 0x000e620008000a00 */
[----:B------:R-:W-:Y:S02]  /*2190*/  MOV R10, R4 ;  /* 0x00000004000a7202 */ /* 0x000fe40000000f00 */
[----:B------:R-:W-:Y:S01]  /*21a0*/  IADD3 R12, PT, PT, -R11, RZ, RZ ;  /* 0x000000ff0b0c7210 */ /* 0x000fe20007ffe1ff */
[----:B0-----:R-:W-:Y:S02]  /*21b0*/  UIADD3 UR6, UP1, UPT, UR6, 0x20, URZ ;  /* 0x0000002006067890 */ /* 0x001fe4000ff3e0ff */
[----:B-1----:R-:W-:-:S02]  /*21c0*/  UIADD3 UR4, UP0, UPT, UR4, 0x20, URZ ;  /* 0x0000002004047890 */ /* 0x002fc4000ff1e0ff */
[----:B------:R-:W-:Y:S02]  /*21d0*/  UIADD3.X UR7, UPT, UPT, URZ, UR7, URZ, UP1, !UPT ;  /* 0x00000007ff077290 */ /* 0x000fe40008ffe4ff */
[----:B------:R-:W-:-:S12]  /*21e0*/  UIADD3.X UR5, UPT, UPT, URZ, UR5, URZ, UP0, !UPT ;  /* 0x00000005ff057290 */ /* 0x000fd800087fe4ff */
.L_x_83:
[----:B------:R-:W-:Y:S02]  /*21f0*/  MOV R2, UR6 ;  /* 0x0000000600027c02 */ /* 0x000fe40008000f00 */
[----:B------:R-:W-:-:S03]  /*2200*/  MOV R3, UR7 ;  /* 0x0000000700037c02 */ /* 0x000fc60008000f00 */
[----:B------:R-:W-:-:S05]  /*2210*/  IMAD.WIDE R2, R10, 0x4, R2 ;  /* 0x000000040a027825 */ /* 0x000fca00078e0202 */
[----:B-1----:R-:W2:Y:S01]  /*2220*/  LDG.E R20, desc[UR10][R2.64+-0x20] ;  /* 0xffffe00a02147981 */ /* 0x002ea2000c1e1900 */
[----:B------:R-:W-:Y:S02]  /*2230*/  MOV R6, UR4 ;  /* 0x0000000400067c02 */ /* 0x000fe40008000f00 */
[----:B------:R-:W-:-:S03]  /*2240*/  MOV R7, UR5 ;  /* 0x0000000500077c02 */ /* 0x000fc60008000f00 */
[----:B------:R-:W-:-:S04]  /*2250*/  IMAD.WIDE R6, R10, 0x4, R6 ;  /* 0x000000040a067825 */ /* 0x000fc800078e0206 */
[----:B--2---:R-:W-:-:S05]  /*2260*/  FADD R20, R20, -R9 ;  /* 0x8000000914147221 */ /* 0x004fca0000000000 */
[----:B------:R0:W-:Y:S04]  /*2270*/  STG.E desc[UR10][R6.64+-0x20], R20 ;  /* 0xffffe01406007986 */ /* 0x0001e8000c10190a */
[----:B------:R-:W2:Y:S02]  /*2280*/  LDG.E R18, desc[UR10][R2.64+-0x1c] ;  /* 0xffffe40a02127981 */ /* 0x000ea4000c1e1900 */
[----:B--2---:R-:W-:-:S05]  /*2290*/  FADD R18, R18, -R9 ;  /* 0x8000000912127221 */ /* 0x004fca0000000000 */
[----:B------:R1:W-:Y:S04]  /*22a0*/  STG.E desc[UR10][R6.64+-0x1c], R18 ;  /* 0xffffe41206007986 */ /* 0x0003e8000c10190a */
[----:B------:R-:W2:Y:S02]  /*22b0*/  LDG.E R14, desc[UR10][R2.64+-0x18] ;  /* 0xffffe80a020e7981 */ /* 0x000ea4000c1e1900 */
[----:B--2---:R-:W-:-:S05]  /*22c0*/  FADD R13, R14, -R9 ;  /* 0x800000090e0d7221 */ /* 0x004fca0000000000 */
[----:B------:R2:W-:Y:S04]  /*22d0*/  STG.E desc[UR10][R6.64+-0x18], R13 ;  /* 0xffffe80d06007986 */ /* 0x0005e8000c10190a */
[----:B------:R-:W3:Y:S02]  /*22e0*/  LDG.E R16, desc[UR10][R2.64+-0x14] ;  /* 0xffffec0a02107981 */ /* 0x000ee4000c1e1900 */
[----:B---3--:R-:W-:-:S05]  /*22f0*/  FADD R16, R16, -R9 ;  /* 0x8000000910107221 */ /* 0x008fca0000000000 */
[----:B------:R-:W-:Y:S04]  /*2300*/  STG.E desc[UR10][R6.64+-0x14], R16 ;  /* 0xffffec1006007986 */ /* 0x000fe8000c10190a */
[----:B------:R-:W3:Y:S02]  /*2310*/  LDG.E R14, desc[UR10][R2.64+-0x10] ;  /* 0xfffff00a020e7981 */ /* 0x000ee4000c1e1900 */
[----:B---3--:R-:W-:-:S05]  /*2320*/  FADD R14, R14, -R9 ;  /* 0x800000090e0e7221 */ /* 0x008fca0000000000 */
[----:B------:R3:W-:Y:S04]  /*2330*/  STG.E desc[UR10][R6.64+-0x10], R14 ;  /* 0xfffff00e06007986 */ /* 0x0007e8000c10190a */
[----:B------:R-:W4:Y:S02]  /*2340*/  LDG.E R24, desc[UR10][R2.64+-0xc] ;  /* 0xfffff40a02187981 */ /* 0x000f24000c1e1900 */
[----:B----4-:R-:W-:-:S05]  /*2350*/  FADD R29, R24, -R9 ;  /* 0x80000009181d7221 */ /* 0x010fca0000000000 */
[----:B------:R-:W-:Y:S04]  /*2360*/  STG.E desc[UR10][R6.64+-0xc], R29 ;  /* 0xfffff41d06007986 */ /* 0x000fe8000c10190a */
        /* <DEDUP_REMOVED lines=18> */
[----:B------:R-:W4:Y:S01]  /*2490*/  LDG.E R24, desc[UR10][R2.64+0x10] ;  /* 0x0000100a02187981 */ /* 0x000f22000c1e1900 */
[----:B0-----:R-:W-:Y:S01]  /*24a0*/  FFMA R20, R20, R20, R8 ;  /* 0x0000001414147223 */ /* 0x001fe20000000008 */
[----:B----4-:R-:W-:-:S05]  /*24b0*/  FADD R15, R24, -R9 ;  /* 0x80000009180f7221 */ /* 0x010fca0000000000 */
[----:B------:R0:W-:Y:S04]  /*24c0*/  STG.E desc[UR10][R6.64+0x10], R15 ;  /* 0x0000100f06007986 */ /* 0x0001e8000c10190a */
[----:B------:R-:W4:Y:S01]  /*24d0*/  LDG.E R8, desc[UR10][R2.64+0x14] ;  /* 0x0000140a02087981 */ /* 0x000f22000c1e1900 */
[----:B------:R-:W-:Y:S01]  /*24e0*/  FFMA R24, R18, R18, R20 ;  /* 0x0000001212187223 */ /* 0x000fe20000000014 */
[----:B----4-:R-:W-:-:S05]  /*24f0*/  FADD R8, R8, -R9 ;  /* 0x8000000908087221 */ /* 0x010fca0000000000 */
[----:B------:R4:W-:Y:S04]  /*2500*/  STG.E desc[UR10][R6.64+0x14], R8 ;  /* 0x0000140806007986 */ /* 0x0009e8000c10190a */
[----:B-1----:R-:W5:Y:S01]  /*2510*/  LDG.E R18, desc[UR10][R2.64+0x18] ;  /* 0x0000180a02127981 */ /* 0x002f62000c1e1900 */
[----:B--2---:R-:W-:-:S04]  /*2520*/  FFMA R13, R13, R13, R24 ;  /* 0x0000000d0d0d7223 */ /* 0x004fc80000000018 */
[----:B------:R-:W-:-:S04]  /*2530*/  FFMA R13, R16, R16, R13 ;  /* 0x00000010100d7223 */ /* 0x000fc8000000000d */
[----:B---3--:R-:W-:Y:S01]  /*2540*/  FFMA R14, R14, R14, R13 ;  /* 0x0000000e0e0e7223 */ /* 0x008fe2000000000d */
[----:B-----5:R-:W-:-:S05]  /*2550*/  FADD R18, R18, -R9 ;  /* 0x8000000912127221 */ /* 0x020fca0000000000 */
[----:B------:R1:W-:Y:S04]  /*2560*/  STG.E desc[UR10][R6.64+0x18], R18 ;  /* 0x0000181206007986 */ /* 0x0003e8000c10190a */
[----:B------:R-:W2:Y:S01]  /*2570*/  LDG.E R20, desc[UR10][R2.64+0x1c] ;  /* 0x00001c0a02147981 */ /* 0x000ea2000c1e1900 */
[----:B------:R-:W-:Y:S01]  /*2580*/  FFMA R14, R29, R29, R14 ;  /* 0x0000001d1d0e7223 */ /* 0x000fe2000000000e */
[----:B------:R-:W-:Y:S02]  /*2590*/  IADD3 R12, PT, PT, R12, 0x10, RZ ;  /* 0x000000100c0c7810 */ /* 0x000fe40007ffe0ff */
[----:B------:R-:W-:Y:S01]  /*25a0*/  IADD3 R10, PT, PT, R10, 0x10, RZ ;  /* 0x000000100a0a7810 */ /* 0x000fe20007ffe0ff */
[----:B------:R-:W-:Y:S01]  /*25b0*/  FFMA R14, R27, R27, R14 ;  /* 0x0000001b1b0e7223 */ /* 0x000fe2000000000e */
[----:B------:R-:W-:-:S03]  /*25c0*/  ISETP.NE.AND P2, PT, R12, RZ, PT ;  /* 0x000000ff0c00720c */ /* 0x000fc60003f45270 */
[----:B------:R-:W-:-:S04]  /*25d0*/  FFMA R14, R25, R25, R14 ;  /* 0x00000019190e7223 */ /* 0x000fc8000000000e */
[----:B------:R-:W-:-:S04]  /*25e0*/  FFMA R14, R23, R23, R14 ;  /* 0x00000017170e7223 */ /* 0x000fc8000000000e */
[----:B------:R-:W-:-:S04]  /*25f0*/  FFMA R14, R21, R21, R14 ;  /* 0x00000015150e7223 */ /* 0x000fc8000000000e */
[----:B------:R-:W-:-:S04]  /*2600*/  FFMA R14, R19, R19, R14 ;  /* 0x00000013130e7223 */ /* 0x000fc8000000000e */
[----:B------:R-:W-:-:S04]  /*2610*/  FFMA R14, R17, R17, R14 ;  /* 0x00000011110e7223 */ /* 0x000fc8000000000e */
[----:B0-----:R-:W-:-:S04]  /*2620*/  FFMA R15, R15, R15, R14 ;  /* 0x0000000f0f0f7223 */ /* 0x001fc8000000000e */
[----:B------:R-:W-:-:S04]  /*2630*/  FFMA R15, R8, R8, R15 ;  /* 0x00000008080f7223 */ /* 0x000fc8000000000f */
[----:B------:R-:W-:Y:S01]  /*2640*/  FFMA R15, R18, R18, R15 ;  /* 0x00000012120f7223 */ /* 0x000fe2000000000f */
[----:B--2---:R-:W-:-:S04]  /*2650*/  FADD R20, R20, -R9 ;  /* 0x8000000914147221 */ /* 0x004fc80000000000 */
[----:B----4-:R-:W-:Y:S01]  /*2660*/  FFMA R8, R20, R20, R15 ;  /* 0x0000001414087223 */ /* 0x010fe2000000000f */
[----:B------:R1:W-:Y:S01]  /*2670*/  STG.E desc[UR10][R6.64+0x1c], R20 ;  /* 0x00001c1406007986 */ /* 0x0003e2000c10190a */
[----:B------:R-:W-:Y:S05]  /*2680*/  @P2 BRA `(.L_x_83) ;  /* 0xfffffff800d82947 */ /* 0x000fea000383ffff */
.L_x_82:
[----:B------:R-:W-:Y:S05]  /*2690*/  @!P1 BRA `(.L_x_81) ;  /* 0x0000000400509947 */ /* 0x000fea0003800000 */
[----:B------:R-:W-:Y:S02]  /*26a0*/  ISETP.GE.U32.AND P1, PT, R22, 0x8, PT ;  /* 0x000000081600780c */ /* 0x000fe40003f26070 */
[----:B------:R-:W-:-:S04]  /*26b0*/  LOP3.LUT R12, R0, 0x7, RZ, 0xc0, !PT ;  /* 0x00000007000c7812 */ /* 0x000fc800078ec0ff */
[----:B------:R-:W-:-:S07]  /*26c0*/  ISETP.NE.AND P2, PT, R12, RZ, PT ;  /* 0x000000ff0c00720c */ /* 0x000fce0003f45270 */
[----:B------:R-:W-:Y:S06]  /*26d0*/  @!P1 BRA `(.L_x_84) ;  /* 0x0000000000989947 */ /* 0x000fec0003800000 */
[----:B------:R-:W0:Y:S01]  /*26e0*/  LDC.64 R2, c[0x0][0x388] ;  /* 0x0000e200ff027b82 */ /* 0x000e220000000a00 */
[----:B------:R-:W-:-:S07]  /*26f0*/  IADD3 R13, PT, PT, R4, R11, RZ ;  /* 0x0000000b040d7210 */ /* 0x000fce0007ffe0ff */
[----:B-1----:R-:W1:Y:S01]  /*2700*/  LDC.64 R6, c[0x0][0x390] ;  /* 0x0000e400ff067b82 */ /* 0x002e620000000a00 */
[----:B0-----:R-:W-:-:S05]  /*2710*/  IMAD.WIDE R2, R13, 0x4, R2 ;  /* 0x000000040d027825 */ /* 0x001fca00078e0202 */
[----:B------:R-:W2:Y:S01]  /*2720*/  LDG.E R10, desc[UR10][R2.64] ;  /* 0x0000000a020a7981 */ /* 0x000ea2000c1e1900 */
[----:B-1----:R-:W-:-:S04]  /*2730*/  IMAD.WIDE R6, R13, 0x4, R6 ;  /* 0x000000040d067825 */ /* 0x002fc800078e0206 */
[----:B--2---:R-:W-:-:S05]  /*2740*/  FADD R13, R10, -R9 ;  /* 0x800000090a0d7221 */ /* 0x004fca0000000000 */
[----:B------:R0:W-:Y:S04]  /*2750*/  STG.E desc[UR10][R6.64], R13 ;  /* 0x0000000d06007986 */ /* 0x0001e8000c10190a */
[----:B------:R-:W2:Y:S02]  /*2760*/  LDG.E R10, desc[UR10][R2.64+0x4] ;  /* 0x0000040a020a7981 */ /* 0x000ea4000c1e1900 */
[----:B--2---:R-:W-:-:S05]  /*2770*/  FADD R15, R10, -R9 ;  /* 0x800000090a0f7221 */ /* 0x004fca0000000000 */
[----:B------:R2:W-:Y:S04]  /*2780*/  STG.E desc[UR10][R6.64+0x4], R15 ;  /* 0x0000040f06007986 */ /* 0x0005e8000c10190a */
[----:B------:R-:W3:Y:S02]  /*2790*/  LDG.E R10, desc[UR10][R2.64+0x8] ;  /* 0x0000080a020a7981 */ /* 0x000ee4000c1e1900 */
[----:B---3--:R-:W-:-:S05]  /*27a0*/  FADD R17, R10, -R9 ;  /* 0x800000090a117221 */ /* 0x008fca0000000000 */
        /* <DEDUP_REMOVED lines=13> */
[----:B------:R-:W0:Y:S01]  /*2880*/  LDG.E R10, desc[UR10][R2.64+0x1c] ;  /* 0x00001c0a020a7981 */ /* 0x000e22000c1e1900 */
[----:B------:R-:W-:Y:S01]  /*2890*/  FFMA R8, R13, R13, R8 ;  /* 0x0000000d0d087223 */ /* 0x000fe20000000008 */
[----:B------:R-:W-:-:S03]  /*28a0*/  IADD3 R11, PT, PT, R11, 0x8, RZ ;  /* 0x000000080b0b7810 */ /* 0x000fc60007ffe0ff */
[----:B------:R-:W-:-:S04]  /*28b0*/  FFMA R8, R15, R15, R8 ;  /* 0x0000000f0f087223 */ /* 0x000fc80000000008 */
[----:B------:R-:W-:-:S04]  /*28c0*/  FFMA R8, R17, R17, R8 ;  /* 0x0000001111087223 */ /* 0x000fc80000000008 */
[----:B------:R-:W-:-:S04]  /*28d0*/  FFMA R8, R19, R19, R8 ;  /* 0x0000001313087223 */ /* 0x000fc80000000008 */
[----:B------:R-:W-:-:S04]  /*28e0*/  FFMA R8, R21, R21, R8 ;  /* 0x0000001515087223 */ /* 0x000fc80000000008 */
[----:B------:R-:W-:-:S04]  /*28f0*/  FFMA R8, R23, R23, R8 ;  /* 0x0000001717087223 */ /* 0x000fc80000000008 */
[----:B------:R-:W-:Y:S01]  /*2900*/  FFMA R8, R25, R25, R8 ;  /* 0x0000001919087223 */ /* 0x000fe20000000008 */
[----:B0-----:R-:W-:-:S04]  /*2910*/  FADD R13, R10, -R9 ;  /* 0x800000090a0d7221 */ /* 0x001fc80000000000 */
[----:B------:R-:W-:Y:S01]  /*2920*/  FFMA R8, R13, R13, R8 ;  /* 0x0000000d0d087223 */ /* 0x000fe20000000008 */
[----:B------:R2:W-:Y:S06]  /*2930*/  STG.E desc[UR10][R6.64+0x1c], R13 ;  /* 0x00001c0d06007986 */ /* 0x0005ec000c10190a */
.L_x_84:
[----:B------:R-:W-:Y:S05]  /*2940*/  @!P2 BRA `(.L_x_81) ;  /* 0x0000000000a4a947 */ /* 0x000fea0003800000 */
[----:B------:R-:W-:Y:S02]  /*2950*/  ISETP.GE.U32.AND P1, PT, R12, 0x4, PT ;  /* 0x000000040c00780c */ /* 0x000fe40003f26070 */
[----:B------:R-:W-:-:S04]  /*2960*/  LOP3.LUT R0, R0, 0x3, RZ, 0xc0, !PT ;  /* 0x0000000300007812 */ /* 0x000fc800078ec0ff */
[----:B------:R-:W-:-:S07]  /*2970*/  ISETP.NE.AND P2, PT, R0, RZ, PT ;  /* 0x000000ff0000720c */ /* 0x000fce0003f45270 */
[----:B------:R-:W-:Y:S06]  /*2980*/  @!P1 BRA `(.L_x_85) ;  /* 0x0000000000589947 */ /* 0x000fec0003800000 */
[----:B------:R-:W0:Y:S01]  /*2990*/  LDC.64 R2, c[0x0][0x388] ;  /* 0x0000e200ff027b82 */ /* 0x000e220000000a00 */
[----:B--2---:R-:W-:-:S07]  /*29a0*/  IADD3 R13, PT, PT, R4, R11, RZ ;  /* 0x0000000b040d7210 */ /* 0x004fce0007ffe0ff */
        /* <DEDUP_REMOVED lines=12> */
[----:B------:R-:W2:Y:S01]  /*2a70*/  LDG.E R10, desc[UR10][R2.64+0xc] ;  /* 0x00000c0a020a7981 */ /* 0x000ea2000c1e1900 */
[----:B------:R-:W-:Y:S01]  /*2a80*/  FFMA R8, R13, R13, R8 ;  /* 0x0000000d0d087223 */ /* 0x000fe20000000008 */
[----:B------:R-:W-:-:S03]  /*2a90*/  IADD3 R11, PT, PT, R11, 0x4, RZ ;  /* 0x000000040b0b7810 */ /* 0x000fc60007ffe0ff */
[----:B------:R-:W-:-:S04]  /*2aa0*/  FFMA R8, R15, R15, R8 ;  /* 0x0000000f0f087223 */ /* 0x000fc80000000008 */
[----:B------:R-:W-:Y:S01]  /*2ab0*/  FFMA R8, R17, R17, R8 ;  /* 0x0000001111087223 */ /* 0x000fe20000000008 */
[----:B--2---:R-:W-:-:S04]  /*2ac0*/  FADD R19, R10, -R9 ;  /* 0x800000090a137221 */ /* 0x004fc80000000000 */
[----:B------:R-:W-:Y:S01]  /*2ad0*/  FFMA R8, R19, R19, R8 ;  /* 0x0000001313087223 */ /* 0x000fe20000000008 */
[----:B------:R0:W-:Y:S06]  /*2ae0*/  STG.E desc[UR10][R6.64+0xc], R19 ;  /* 0x00000c1306007986 */ /* 0x0001ec000c10190a */
.L_x_85:
[----:B------:R-:W-:Y:S05]  /*2af0*/  @!P2 BRA `(.L_x_81) ;  /* 0x000000000038a947 */ /* 0x000fea0003800000 */
[----:B0-2---:R-:W0:Y:S01]  /*2b00*/  LDC.64 R12, c[0x0][0x390] ;  /* 0x0000e400ff0c7b82 */ /* 0x005e220000000a00 */
[----:B------:R-:W-:Y:S02]  /*2b10*/  IADD3 R11, PT, PT, R4, R11, RZ ;  /* 0x0000000b040b7210 */ /* 0x000fe40007ffe0ff */
[----:B------:R-:W-:-:S05]  /*2b20*/  IADD3 R0, PT, PT, -R0, RZ, RZ ;  /* 0x000000ff00007210 */ /* 0x000fca0007ffe1ff */
[----:B------:R-:W2:Y:S02]  /*2b30*/  LDC.64 R14, c[0x0][0x388] ;  /* 0x0000e200ff0e7b82 */ /* 0x000ea40000000a00 */
.L_x_86:
[----:B-12---:R-:W-:-:S06]  /*2b40*/  IMAD.WIDE R6, R11, 0x4, R14 ;  /* 0x000000040b067825 */ /* 0x006fcc00078e020e */
[----:B------:R-:W2:Y:S01]  /*2b50*/  LDG.E R6, desc[UR10][R6.64] ;  /* 0x0000000a06067981 */ /* 0x000ea2000c1e1900 */
[C---:B0--3--:R-:W-:Y:S01]  /*2b60*/  IMAD.WIDE R2, R11.reuse, 0x4, R12 ;  /* 0x000000040b027825 */ /* 0x049fe200078e020c */
[----:B------:R-:W-:Y:S02]  /*2b70*/  IADD3 R0, PT, PT, R0, 0x1, RZ ;  /* 0x0000000100007810 */ /* 0x000fe40007ffe0ff */
[----:B------:R-:W-:Y:S02]  /*2b80*/  IADD3 R11, PT, PT, R11, 0x1, RZ ;  /* 0x000000010b0b7810 */ /* 0x000fe40007ffe0ff */
[----:B------:R-:W-:Y:S01]  /*2b90*/  ISETP.NE.AND P1, PT, R0, RZ, PT ;  /* 0x000000ff0000720c */ /* 0x000fe20003f25270 */
[----:B--2---:R-:W-:-:S04]  /*2ba0*/  FADD R17, R6, -R9 ;  /* 0x8000000906117221 */ /* 0x004fc80000000000 */
[----:B------:R-:W-:Y:S01]  /*2bb0*/  FFMA R8, R17, R17, R8 ;  /* 0x0000001111087223 */ /* 0x000fe20000000008 */
[----:B------:R3:W-:Y:S07]  /*2bc0*/  STG.E desc[UR10][R2.64], R17 ;  /* 0x0000001102007986 */ /* 0x0007ee000c10190a */
[----:B------:R-:W-:Y:S05]  /*2bd0*/  @P1 BRA `(.L_x_86) ;  /* 0xfffffffc00d81947 */ /* 0x000fea000383ffff */
.L_x_81:
[----:B------:R-:W-:Y:S01]  /*2be0*/  IADD3 R0, PT, PT, R8, -0xd000000, RZ ;  /* 0xf300000008007810 */ /* 0x000fe20007ffe0ff */
[----:B012---:R0:W1:Y:S01]  /*2bf0*/  MUFU.RSQ R7, R8 ;  /* 0x0000000800077308 */ /* 0x0070620000001400 */
[----:B------:R-:W-:Y:S02]  /*2c00*/  BSSY.RECONVERGENT B0, `(.L_x_87) ;  /* 0x000000c000007945 */ /* 0x000fe40003800200 */
[----:B------:R-:W-:-:S13]  /*2c10*/  ISETP.GT.U32.AND P1, PT, R0, 0x727fffff, PT ;  /* 0x727fffff0000780c */ /* 0x000fda0003f24070 */
[----:B0-----:R-:W-:Y:S05]  /*2c20*/  @!P1 BRA `(.L_x_88) ;  /* 0x0000000000149947 */ /* 0x001fea0003800000 */
[----:B------:R-:W-:Y:S02]  /*2c30*/  MOV R0, R8 ;  /* 0x0000000800007202 */ /* 0x000fe40000000f00 */
[----:B------:R-:W-:-:S07]  /*2c40*/  MOV R9, 0x2c60 ;  /* 0x00002c6000097802 */ /* 0x000fce0000000f00 */
[----:B-1-3--:R-:W-:Y:S05]  /*2c50*/  CALL.REL.NOINC `($__internal_0_$__cuda_sm20_sqrt_rn_f32_slowpath) ;  /* 0x0000002000147944 */ /* 0x00afea0003c00000 */
[----:B------:R-:W-:Y:S01]  /*2c60*/  MOV R3, R0 ;  /* 0x0000000000037202 */ /* 0x000fe20000000f00 */
[----:B------:R-:W-:Y:S06]  /*2c70*/  BRA `(.L_x_89) ;  /* 0x0000000000107947 */ /* 0x000fec0003800000 */
.L_x_88:
[C---:B-1-3--:R-:W-:Y:S01]  /*2c80*/  FMUL.FTZ R3, R7.reuse, R8 ;  /* 0x0000000807037220 */ /* 0x04afe20000410000 */
[----:B------:R-:W-:-:S03]  /*2c90*/  FMUL.FTZ R0, R7, 0.5 ;  /* 0x3f00000007007820 */ /* 0x000fc60000410000 */
[----:B------:R-:W-:-:S04]  /*2ca0*/  FFMA R8, -R3, R3, R8 ;  /* 0x0000000303087223 */ /* 0x000fc80000000108 */
[----:B------:R-:W-:-:S07]  /*2cb0*/  FFMA R3, R8, R0, R3 ;  /* 0x0000000008037223 */ /* 0x000fce0000000003 */
.L_x_89:
[----:B------:R-:W-:Y:S05]  /*2cc0*/  BSYNC.RECONVERGENT B0 ;  /* 0x0000000000007941 */ /* 0x000fea0003800200 */
.L_x_87:
[----:B------:R-:W-:Y:S05]  /*2cd0*/  @!P0 EXIT ;  /* 0x000000000000894d */ /* 0x000fea0003800000 */
[----:B------:R-:W0:Y:S01]  /*2ce0*/  LDCU UR5, c[0x0][0x384] ;  /* 0x00007080ff0577ac */ /* 0x000e220008000800 */
[----:B------:R-:W-:Y:S01]  /*2cf0*/  UMOV UR4, URZ ;  /* 0x000000ff00047c82 */ /* 0x000fe20008000000 */
[----:B0-----:R-:W-:Y:S02]  /*2d00*/  UISETP.GE.U32.AND UP0, UPT, UR5, 0x10, UPT ;  /* 0x000000100500788c */ /* 0x001fe4000bf06070 */
[----:B------:R-:W-:Y:S01]  /*2d10*/  IMAD R5, R5, UR5, RZ ;  /* 0x0000000505057c24 */ /* 0x000fe2000f8e02ff */
[----:B------:R-:W-:-:S06]  /*2d20*/  ULOP3.LUT UR8, UR5, 0xf, URZ, 0xc0, !UPT ;  /* 0x0000000f05087892 */ /* 0x000fcc000f8ec0ff */
[----:B------:R-:W-:Y:S06]  /*2d30*/  BRA.U !UP0, `(.L_x_90) ;  /* 0x00000011082c7547 */ /* 0x000fec000b800000 */
[----:B------:R-:W0:Y:S01]  /*2d40*/  LDCU.64 UR6, c[0x0][0x390] ;  /* 0x00007200ff0677ac */ /* 0x000e220008000a00 */
[----:B------:R-:W-:Y:S01]  /*2d50*/  MOV R2, R5 ;  /* 0x0000000500027202 */ /* 0x000fe20000000f00 */
[----:B------:R-:W-:-:S04]  /*2d60*/  ULOP3.LUT UR4, UR5, 0x7ffffff0, URZ, 0xc0, !UPT ;  /* 0x7ffffff005047892 */ /* 0x000fc8000f8ec0ff */
[----:B------:R-:W-:Y:S02]  /*2d70*/  UIADD3 UR5, UPT, UPT, -UR4, URZ, URZ ;  /* 0x000000ff04057290 */ /* 0x000fe4000fffe1ff */
[----:B0-----:R-:W-:-:S04]  /*2d80*/  UIADD3 UR6, UP0, UPT, UR6, 0x20, URZ ;  /* 0x0000002006067890 */ /* 0x001fc8000ff1e0ff */
[----:B------:R-:W-:-:S12]  /*2d90*/  UIADD3.X UR7, UPT, UPT, URZ, UR7, URZ, UP0, !UPT ;  /* 0x00000007ff077290 */ /* 0x000fd800087fe4ff */
.L_x_123:
[----:B0-----:R-:W-:Y:S02]  /*2da0*/  MOV R10, UR6 ;  /* 0x00000006000a7c02 */ /* 0x001fe40008000f00 */
[----:B------:R-:W-:-:S03]  /*2db0*/  MOV R11, UR7 ;  /* 0x00000007000b7c02 */ /* 0x000fc60008000f00 */
[----:B------:R-:W-:-:S05]  /*2dc0*/  IMAD.WIDE R10, R2, 0x4, R10 ;  /* 0x00000004020a7825 */ /* 0x000fca00078e020a */
[----:B------:R-:W2:Y:S01]  /*2dd0*/  LDG.E R0, desc[UR10][R10.64+-0x20] ;  /* 0xffffe00a0a007981 */ /* 0x000ea2000c1e1900 */
[----:B------:R-:W0:Y:S01]  /*2de0*/  MUFU.RCP R4, R3 ;  /* 0x0000000300047308 */ /* 0x000e220000001000 */
[----:B------:R-:W-:Y:S01]  /*2df0*/  UIADD3 UR5, UPT, UPT, UR5, 0x10, URZ ;  /* 0x0000001005057890 */ /* 0x000fe2000fffe0ff */
[----:B------:R-:W-:Y:S03]  /*2e00*/  BSSY.RECONVERGENT B2, `(.L_x_91) ;  /* 0x000000c000027945 */ /* 0x000fe60003800200 */
[----:B------:R-:W-:Y:S01]  /*2e10*/  UISETP.NE.AND UP0, UPT, UR5, URZ, UPT ;  /* 0x000000ff0500728c */ /* 0x000fe2000bf05270 */
[----:B0-----:R-:W-:-:S04]  /*2e20*/  FFMA R7, R4, -R3, 1 ;  /* 0x3f80000004077423 */ /* 0x001fc80000000803 */
[----:B------:R-:W-:Y:S01]  /*2e30*/  FFMA R7, R4, R7, R4 ;  /* 0x0000000704077223 */ /* 0x000fe20000000004 */
[----:B--2---:R-:W0:Y:S03]  /*2e40*/  FCHK P0, R0, R3 ;  /* 0x0000000300007302 */ /* 0x004e260000000000 */
[----:B------:R-:W-:-:S04]  /*2e50*/  FFMA R4, R0, R7, RZ ;  /* 0x0000000700047223 */ /* 0x000fc800000000ff */
[----:B------:R-:W-:-:S04]  /*2e60*/  FFMA R6, R4, -R3, R0 ;  /* 0x8000000304067223 */ /* 0x000fc80000000000 */
[----:B------:R-:W-:Y:S01]  /*2e70*/  FFMA R7, R7, R6, R4 ;  /* 0x0000000607077223 */ /* 0x000fe20000000004 */
[----:B0-----:R-:W-:Y:S06]  /*2e80*/  @!P0 BRA `(.L_x_92) ;  /* 0x00000000000c8947 */ /* 0x001fec0003800000 */
[----:B------:R-:W-:-:S07]  /*2e90*/  MOV R6, 0x2eb0 ;  /* 0x00002eb000067802 */ /* 0x000fce0000000f00 */
[----:B------:R-:W-:Y:S05]  /*2ea0*/  CALL.REL.NOINC `($__internal_1_$__cuda_sm3x_div_rn_noftz_f32_slowpath) ;  /* 0x0000001c00dc7944 */ /* 0x000fea0003c00000 */
[----:B------:R-:W-:-:S07]  /*2eb0*/  MOV R7, R0 ;  /* 0x0000000000077202 */ /* 0x000fce0000000f00 */
.L_x_92:
[----:B------:R-:W-:Y:S05]  /*2ec0*/  BSYNC.RECONVERGENT B2 ;  /* 0x0000000000027941 */ /* 0x000fea0003800200 */
.L_x_91:
[----:B------:R-:W2:Y:S01]  /*2ed0*/  LDG.E R13, desc[UR10][R10.64+-0x1c] ;  /* 0xffffe40a0a0d7981 */ /* 0x000ea2000c1e1900 */
[----:B------:R-:W0:Y:S01]  /*2ee0*/  MUFU.RCP R0, R3 ;  /* 0x0000000300007308 */ /* 0x000e220000001000 */
[----:B------:R-:W-:Y:S02]  /*2ef0*/  BSSY.RECONVERGENT B2, `(.L_x_93) ;  /* 0x000000d000027945 */ /* 0x000fe40003800200 */
[----:B------:R1:W-:Y:S01]  /*2f00*/  STG.E desc[UR10][R10.64+-0x20], R7 ;  /* 0xffffe0070a007986 */ /* 0x0003e2000c10190a */
[----:B0-----:R-:W-:-:S04]  /*2f10*/  FFMA R9, R0, -R3, 1 ;  /* 0x3f80000000097423 */ /* 0x001fc80000000803 */
[----:B------:R-:W-:Y:S01]  /*2f20*/  FFMA R0, R0, R9, R0 ;  /* 0x0000000900007223 */ /* 0x000fe20000000000 */
[----:B--2---:R-:W0:Y:S03]  /*2f30*/  FCHK P0, R13, R3 ;  /* 0x000000030d007302 */ /* 0x004e260000000000 */
[----:B------:R-:W-:-:S04]  /*2f40*/  FFMA R4, R0, R13, RZ ;  /* 0x0000000d00047223 */ /* 0x000fc800000000ff */
[----:B------:R-:W-:-:S04]  /*2f50*/  FFMA R9, R4, -R3, R13 ;  /* 0x8000000304097223 */ /* 0x000fc8000000000d */
[----:B------:R-:W-:Y:S01]  /*2f60*/  FFMA R9, R0, R9, R4 ;  /* 0x0000000900097223 */ /* 0x000fe20000000004 */
[----:B01----:R-:W-:Y:S06]  /*2f70*/  @!P0 BRA `(.L_x_94) ;  /* 0x0000000000108947 */ /* 0x003fec0003800000 */
[----:B------:R-:W-:Y:S02]  /*2f80*/  MOV R0, R13 ;  /* 0x0000000d00007202 */ /* 0x000fe40000000f00 */
[----:B------:R-:W-:-:S07]  /*2f90*/  MOV R6, 0x2fb0 ;  /* 0x00002fb000067802 */ /* 0x000fce0000000f00 */
[----:B------:R-:W-:Y:S05]  /*2fa0*/  CALL.REL.NOINC `($__internal_1_$__cuda_sm3x_div_rn_noftz_f32_slowpath) ;  /* 0x0000001c009c7944 */ /* 0x000fea0003c00000 */
[----:B------:R-:W-:-:S07]  /*2fb0*/  MOV R9, R0 ;  /* 0x0000000000097202 */ /* 0x000fce0000000f00 */
.L_x_94:
[----:B------:R-:W-:Y:S05]  /*2fc0*/  BSYNC.RECONVERGENT B2 ;  /* 0x0000000000027941 */ /* 0x000fea0003800200 */
.L_x_93:
        /* <DEDUP_REMOVED lines=15> */
.L_x_96:
[----:B------:R-:W-:Y:S05]  /*30c0*/  BSYNC.RECONVERGENT B2 ;  /* 0x0000000000027941 */ /* 0x000fea0003800200 */
.L_x_95:
        /* <DEDUP_REMOVED lines=15> */
.L_x_98:
[----:B------:R-:W-:Y:S05]  /*31c0*/  BSYNC.RECONVERGENT B2 ;  /* 0x0000000000027941 */ /* 0x000fea0003800200 */
.L_x_97:
        /* <DEDUP_REMOVED lines=15> */
.L_x_100:
[----:B------:R-:W-:Y:S05]  /*32c0*/  BSYNC.RECONVERGENT B2 ;  /* 0x0000000000027941 */ /* 0x000fea0003800200 */
.L_x_99:
        /* <DEDUP_REMOVED lines=15> */
.L_x_102:
[----:B------:R-:W-:Y:S05]  /*33c0*/  BSYNC.RECONVERGENT B2 ;  /* 0x0000000000027941 */ /* 0x000fea0003800200 */
.L_x_101:
        /* <DEDUP_REMOVED lines=15> */
.L_x_104:
[----:B------:R-:W-:Y:S05]  /*34c0*/  BSYNC.RECONVERGENT B2 ;  /* 0x0000000000027941 */ /* 0x000fea0003800200 */
.L_x_103:
        /* <DEDUP_REMOVED lines=15> */
.L_x_106:
[----:B------:R-:W-:Y:S05]  /*35c0*/  BSYNC.RECONVERGENT B2 ;  /* 0x0000000000027941 */ /* 0x000fea0003800200 */
.L_x_105:
        /* <DEDUP_REMOVED lines=15> */
.L_x_108:
[----:B------:R-:W-:Y:S05]  /*36c0*/  BSYNC.RECONVERGENT B2 ;  /* 0x0000000000027941 */ /* 0x000fea0003800200 */
.L_x_107:
        /* <DEDUP_REMOVED lines=15> */
.L_x_110:
[----:B------:R-:W-:Y:S05]  /*37c0*/  BSYNC.RECONVERGENT B2 ;  /* 0x0000000000027941 */ /* 0x000fea0003800200 */
.L_x_109:
        /* <DEDUP_REMOVED lines=15> */
.L_x_112:
[----:B------:R-:W-:Y:S05]  /*38c0*/  BSYNC.RECONVERGENT B2 ;  /* 0x0000000000027941 */ /* 0x000fea0003800200 */
.L_x_111:
        /* <DEDUP_REMOVED lines=15> */
.L_x_114:
[----:B------:R-:W-:Y:S05]  /*39c0*/  BSYNC.RECONVERGENT B2 ;  /* 0x0000000000027941 */ /* 0x000fea0003800200 */
.L_x_113:
        /* <DEDUP_REMOVED lines=15> */
.L_x_116:
[----:B------:R-:W-:Y:S05]  /*3ac0*/  BSYNC.RECONVERGENT B2 ;  /* 0x0000000000027941 */ /* 0x000fea0003800200 */
.L_x_115:
        /* <DEDUP_REMOVED lines=15> */
.L_x_118:
[----:B------:R-:W-:Y:S05]  /*3bc0*/  BSYNC.RECONVERGENT B2 ;  /* 0x0000000000027941 */ /* 0x000fea0003800200 */
.L_x_117:
        /* <DEDUP_REMOVED lines=15> */
.L_x_120:
[----:B------:R-:W-:Y:S05]  /*3cc0*/  BSYNC.RECONVERGENT B2 ;  /* 0x0000000000027941 */ /* 0x000fea0003800200 */
.L_x_119:
        /* <DEDUP_REMOVED lines=14> */
.L_x_122:
[----:B------:R-:W-:Y:S05]  /*3db0*/  BSYNC.RECONVERGENT B2 ;  /* 0x0000000000027941 */ /* 0x000fea0003800200 */
.L_x_121:
[----:B------:R0:W-:Y:S01]  /*3dc0*/  STG.E desc[UR10][R10.64+0x1c], R0 ;  /* 0x00001c000a007986 */ /* 0x0001e2000c10190a */
[----:B------:R-:W-:Y:S01]  /*3dd0*/  IADD3 R2, PT, PT, R2, 0x10, RZ ;  /* 0x0000001002027810 */ /* 0x000fe20007ffe0ff */
[----:B------:R-:W-:Y:S06]  /*3de0*/  BRA.U UP0, `(.L_x_123) ;  /* 0xffffffed00ec7547 */ /* 0x000fec000b83ffff */
.L_x_90:
[----:B------:R-:W-:-:S13]  /*3df0*/  ISETP.NE.AND P0, PT, RZ, UR8, PT ;  /* 0x00000008ff007c0c */ /* 0x000fda000bf05270 */
[----:B------:R-:W-:Y:S05]  /*3e00*/  @!P0 EXIT ;  /* 0x000000000000894d */ /* 0x000fea0003800000 */
[----:B------:R-:W1:Y:S01]  /*3e10*/  LDCU UR5, c[0x0][0x384] ;  /* 0x00007080ff0577ac */ /* 0x000e620008000800 */
[----:B------:R-:W-:Y:S02]  /*3e20*/  UISETP.GE.U32.AND UP0, UPT, UR8, 0x8, UPT ;  /* 0x000000080800788c */ /* 0x000fe4000bf06070 */
[----:B-1----:R-:W-:-:S07]  /*3e30*/  ULOP3.LUT UR5, UR5, 0x7, URZ, 0xc0, !UPT ;  /* 0x0000000705057892 */ /* 0x002fce000f8ec0ff */
[----:B------:R-:W-:Y:S05]  /*3e40*/  BRA.U !UP0, `(.L_x_124) ;  /* 0x00000009080c7547 */ /* 0x000fea000b800000 */
[----:B0-----:R-:W0:Y:S01]  /*3e50*/  LDC.64 R10, c[0x0][0x390] ;  /* 0x0000e400ff0a7b82 */ /* 0x001e220000000a00 */
[----:B------:R-:W-:-:S05]  /*3e60*/  IADD3 R7, PT, PT, R5, UR4, RZ ;  /* 0x0000000405077c10 */ /* 0x000fca000fffe0ff */
[----:B0-----:R-:W-:-:S05]  /*3e70*/  IMAD.WIDE R10, R7, 0x4, R10 ;  /* 0x00000004070a7825 */ /* 0x001fca00078e020a */
[----:B------:R-:W2:Y:S01]  /*3e80*/  LDG.E R9, desc[UR10][R10.64] ;  /* 0x0000000a0a097981 */ /* 0x000ea2000c1e1900 */
[----:B------:R-:W0:Y:S01]  /*3e90*/  MUFU.RCP R0, R3 ;  /* 0x0000000300007308 */ /* 0x000e220000001000 */
[----:B------:R-:W-:Y:S01]  /*3ea0*/  BSSY.RECONVERGENT B2, `(.L_x_125) ;  /* 0x000000c000027945 */ /* 0x000fe20003800200 */
[----:B0-----:R-:W-:-:S04]  /*3eb0*/  FFMA R7, R0, -R3, 1 ;  /* 0x3f80000000077423 */ /* 0x001fc80000000803 */
[----:B------:R-:W-:Y:S02]  /*3ec0*/  FFMA R0, R0, R7, R0 ;  /* 0x0000000700007223 */ /* 0x000fe40000000000 */
[----:B--2---:R-:W0:Y:S02]  /*3ed0*/  FCHK P0, R9, R3 ;  /* 0x0000000309007302 */ /* 0x004e240000000000 */
[----:B------:R-:W-:-:S04]  /*3ee0*/  FFMA R2, R0, R9, RZ ;  /* 0x0000000900027223 */ /* 0x000fc800000000ff */
[----:B------:R-:W-:-:S04]  /*3ef0*/  FFMA R7, R2, -R3, R9 ;  /* 0x8000000302077223 */ /* 0x000fc80000000009 */
[----:B------:R-:W-:Y:S01]  /*3f00*/  FFMA R7, R0, R7, R2 ;  /* 0x0000000700077223 */ /* 0x000fe20000000002 */
[----:B0-----:R-:W-:Y:S06]  /*3f10*/  @!P0 BRA `(.L_x_126) ;  /* 0x0000000000108947 */ /* 0x001fec0003800000 */
[----:B------:R-:W-:Y:S02]  /*3f20*/  MOV R0, R9 ;  /* 0x0000000900007202 */ /* 0x000fe40000000f00 */
[----:B------:R-:W-:-:S07]  /*3f30*/  MOV R6, 0x3f50 ;  /* 0x00003f5000067802 */ /* 0x000fce0000000f00 */
[----:B------:R-:W-:Y:S05]  /*3f40*/  CALL.REL.NOINC `($__internal_1_$__cuda_sm3x_div_rn_noftz_f32_slowpath) ;  /* 0x0000000c00b47944 */ /* 0x000fea0003c00000 */
[----:B------:R-:W-:-:S07]  /*3f50*/  MOV R7, R0 ;  /* 0x0000000000077202 */ /* 0x000fce0000000f00 */
.L_x_126:
[----:B------:R-:W-:Y:S05]  /*3f60*/  BSYNC.RECONVERGENT B2 ;  /* 0x0000000000027941 */ /* 0x000fea0003800200 */
.L_x_125:
        /* <DEDUP_REMOVED lines=15> */
.L_x_128:
[----:B------:R-:W-:Y:S05]  /*4060*/  BSYNC.RECONVERGENT B2 ;  /* 0x0000000000027941 */ /* 0x000fea0003800200 */
.L_x_127:
        /* <DEDUP_REMOVED lines=15> */
.L_x_130:
[----:B------:R-:W-:Y:S05]  /*4160*/  BSYNC.RECONVERGENT B2 ;  /* 0x0000000000027941 */ /* 0x000fea0003800200 */
.L_x_129:
        /* <DEDUP_REMOVED lines=15> */
.L_x_132:
[----:B------:R-:W-:Y:S05]  /*4260*/  BSYNC.RECONVERGENT B2 ;  /* 0x0000000000027941 */ /* 0x000fea0003800200 */
.L_x_131:
        /* <DEDUP_REMOVED lines=15> */
.L_x_134:
[----:B------:R-:W-:Y:S05]  /*4360*/  BSYNC.RECONVERGENT B2 ;  /* 0x0000000000027941 */ /* 0x000fea0003800200 */
.L_x_133:
        /* <DEDUP_REMOVED lines=15> */
.L_x_136:
[----:B------:R-:W-:Y:S05]  /*4460*/  BSYNC.RECONVERGENT B2 ;  /* 0x0000000000027941 */ /* 0x000fea0003800200 */
.L_x_135:
        /* <DEDUP_REMOVED lines=15> */
.L_x_138:
[----:B------:R-:W-:Y:S05]  /*4560*/  BSYNC.RECONVERGENT B2 ;  /* 0x0000000000027941 */ /* 0x000fea0003800200 */
.L_x_137:
        /* <DEDUP_REMOVED lines=14> */
.L_x_140:
[----:B------:R-:W-:Y:S05]  /*4650*/  BSYNC.RECONVERGENT B2 ;  /* 0x0000000000027941 */ /* 0x000fea0003800200 */
.L_x_139:
[----:B------:R1:W-:Y:S01]  /*4660*/  STG.E desc[UR10][R10.64+0x1c], R0 ;  /* 0x00001c000a007986 */ /* 0x0003e2000c10190a */
[----:B------:R-:W-:-:S12]  /*4670*/  UIADD3 UR4, UPT, UPT, UR4, 0x8, URZ ;  /* 0x0000000804047890 */ /* 0x000fd8000fffe0ff */
.L_x_124:
[----:B------:R-:W-:-:S13]  /*4680*/  ISETP.NE.AND P0, PT, RZ, UR5, PT ;  /* 0x00000005ff007c0c */ /* 0x000fda000bf05270 */
[----:B------:R-:W-:Y:S05]  /*4690*/  @!P0 EXIT ;  /* 0x000000000000894d */ /* 0x000fea0003800000 */
[----:B------:R-:W2:Y:S01]  /*46a0*/  LDCU UR6, c[0x0][0x384] ;  /* 0x00007080ff0677ac */ /* 0x000ea20008000800 */
[----:B------:R-:W-:Y:S02]  /*46b0*/  UISETP.GE.U32.AND UP0, UPT, UR5, 0x4, UPT ;  /* 0x000000040500788c */ /* 0x000fe4000bf06070 */
[----:B--2---:R-:W-:-:S07]  /*46c0*/  ULOP3.LUT UR6, UR6, 0x3, URZ, 0xc0, !UPT ;  /* 0x0000000306067892 */ /* 0x004fce000f8ec0ff */
[----:B------:R-:W-:Y:S05]  /*46d0*/  BRA.U !UP0, `(.L_x_141) ;  /* 0x00000005080c7547 */ /* 0x000fea000b800000 */
[----:B01----:R-:W0:Y:S01]  /*46e0*/  LDC.64 R10, c[0x0][0x390] ;  /* 0x0000e400ff0a7b82 */ /* 0x003e220000000a00 */
        /* <DEDUP_REMOVED lines=16> */
.L_x_143:
[----:B------:R-:W-:Y:S05]  /*47f0*/  BSYNC.RECONVERGENT B2 ;  /* 0x0000000000027941 */ /* 0x000fea0003800200 */
.L_x_142:
        /* <DEDUP_REMOVED lines=15> */
.L_x_145:
[----:B------:R-:W-:Y:S05]  /*48f0*/  BSYNC.RECONVERGENT B2 ;  /* 0x0000000000027941 */ /* 0x000fea0003800200 */
.L_x_144:
        /* <DEDUP_REMOVED lines=15> */
.L_x_147:
[----:B------:R-:W-:Y:S05]  /*49f0*/  BSYNC.RECONVERGENT B2 ;  /* 0x0000000000027941 */ /* 0x000fea0003800200 */
.L_x_146:
        /* <DEDUP_REMOVED lines=14> */
.L_x_149:
[----:B------:R-:W-:Y:S05]  /*4ae0*/  BSYNC.RECONVERGENT B2 ;  /* 0x0000000000027941 */ /* 0x000fea0003800200 */
.L_x_148:
[----:B------:R2:W-:Y:S01]  /*4af0*/  STG.E desc[UR10][R10.64+0xc], R0 ;  /* 0x00000c000a007986 */ /* 0x0005e2000c10190a */
[----:B------:R-:W-:-:S12]  /*4b00*/  UIADD3 UR4, UPT, UPT, UR4, 0x4, URZ ;  /* 0x0000000404047890 */ /* 0x000fd8000fffe0ff */
.L_x_141:
[----:B------:R-:W-:-:S13]  /*4b10*/  ISETP.NE.AND P0, PT, RZ, UR6, PT ;  /* 0x00000006ff007c0c */ /* 0x000fda000bf05270 */
[----:B------:R-:W-:Y:S05]  /*4b20*/  @!P0 EXIT ;  /* 0x000000000000894d */ /* 0x000fea0003800000 */
[----:B012---:R-:W0:Y:S01]  /*4b30*/  LDC.64 R10, c[0x0][0x390] ;  /* 0x0000e400ff0a7b82 */ /* 0x007e220000000a00 */
[----:B------:R-:W-:Y:S01]  /*4b40*/  IADD3 R5, PT, PT, R5, UR4, RZ ;  /* 0x0000000405057c10 */ /* 0x000fe2000fffe0ff */
[----:B------:R-:W-:-:S12]  /*4b50*/  UIADD3 UR5, UPT, UPT, -UR6, URZ, URZ ;  /* 0x000000ff06057290 */ /* 0x000fd8000fffe1ff */
.L_x_152:
[----:B01----:R-:W-:-:S05]  /*4b60*/  IMAD.WIDE R18, R5, 0x4, R10 ;  /* 0x0000000405127825 */ /* 0x003fca00078e020a */
        /* <DEDUP_REMOVED lines=12> */
[----:B------:R-:W-:Y:S02]  /*4c30*/  MOV R0, R9 ;  /* 0x0000000900007202 */ /* 0x000fe40000000f00 */
[----:B------:R-:W-:-:S07]  /*4c40*/  MOV R6, 0x4c60 ;  /* 0x00004c6000067802 */ /* 0x000fce0000000f00 */
[----:B------:R-:W-:Y:S05]  /*4c50*/  CALL.REL.NOINC `($__internal_1_$__cuda_sm3x_div_rn_noftz_f32_slowpath) ;  /* 0x0000000000707944 */ /* 0x000fea0003c00000 */
.L_x_151:
[----:B------:R-:W-:Y:S05]  /*4c60*/  BSYNC.RECONVERGENT B2 ;  /* 0x0000000000027941 */ /* 0x000fea0003800200 */
.L_x_150:
[----:B------:R1:W-:Y:S01]  /*4c70*/  STG.E desc[UR10][R18.64], R0 ;  /* 0x0000000012007986 */ /* 0x0003e2000c10190a */
[----:B------:R-:W-:Y:S01]  /*4c80*/  IADD3 R5, PT, PT, R5, 0x1, RZ ;  /* 0x0000000105057810 */ /* 0x000fe20007ffe0ff */
[----:B------:R-:W-:Y:S06]  /*4c90*/  BRA.U UP0, `(.L_x_152) ;  /* 0xfffffffd00b07547 */ /* 0x000fec000b83ffff */
[----:B------:R-:W-:Y:S05]  /*4ca0*/  EXIT ;  /* 0x000000000000794d */ /* 0x000fea0003800000 */
        .weak           $__internal_0_$__cuda_sm20_sqrt_rn_f32_slowpath
        .type           $__internal_0_$__cuda_sm20_sqrt_rn_f32_slowpath,@function
        .size           $__internal_0_$__cuda_sm20_sqrt_rn_f32_slowpath,($__internal_1_$__cuda_sm3x_div_rn_noftz_f32_slowpath - $__internal_0_$__cuda_sm20_sqrt_rn_f32_slowpath)
$__internal_0_$__cuda_sm20_sqrt_rn_f32_slowpath:
[----:B------:R-:W-:-:S13]  /*4cb0*/  LOP3.LUT P1, RZ, R0, 0x7fffffff, RZ, 0xc0, !PT ;  /* 0x7fffffff00ff7812 */ /* 0x000fda000782c0ff */
[----:B------:R-:W-:Y:S01]  /*4cc0*/  @!P1 MOV R2, R0 ;  /* 0x0000000000029202 */ /* 0x000fe20000000f00 */
[----:B------:R-:W-:Y:S06]  /*4cd0*/  @!P1 BRA `(.L_x_153) ;  /* 0x0000000000409947 */ /* 0x000fec0003800000 */
[----:B------:R-:W-:-:S13]  /*4ce0*/  FSETP.GEU.FTZ.AND P1, PT, R0, RZ, PT ;  /* 0x000000ff0000720b */ /* 0x000fda0003f3e000 */
[----:B------:R-:W-:Y:S01]  /*4cf0*/  @!P1 MOV R2, 0x7fffffff ;  /* 0x7fffffff00029802 */ /* 0x000fe20000000f00 */
[----:B------:R-:W-:Y:S06]  /*4d00*/  @!P1 BRA `(.L_x_153) ;  /* 0x0000000000349947 */ /* 0x000fec0003800000 */
[----:B------:R-:W-:-:S13]  /*4d10*/  FSETP.GTU.FTZ.AND P1, PT, |R0|, +INF , PT ;  /* 0x7f8000000000780b */ /* 0x000fda0003f3c200 */
[----:B------:R-:W-:Y:S01]  /*4d20*/  @P1 FADD.FTZ R2, R0, 1 ;  /* 0x3f80000000021421 */ /* 0x000fe20000010000 */
[----:B------:R-:W-:Y:S06]  /*4d30*/  @P1 BRA `(.L_x_153) ;  /* 0x0000000000281947 */ /* 0x000fec0003800000 */
[----:B------:R-:W-:-:S13]  /*4d40*/  FSETP.NEU.FTZ.AND P1, PT, |R0|, +INF , PT ;  /* 0x7f8000000000780b */ /* 0x000fda0003f3d200 */
[----:B------:R-:W-:-:S04]  /*4d50*/  @P1 FFMA R3, R0, 1.84467440737095516160e+19, RZ ;  /* 0x5f80000000031823 */ /* 0x000fc800000000ff */
[----:B------:R-:W0:Y:S02]  /*4d60*/  @P1 MUFU.RSQ R2, R3 ;  /* 0x0000000300021308 */ /* 0x000e240000001400 */
[----:B0-----:R-:W-:Y:S01]  /*4d70*/  @P1 FMUL.FTZ R4, R3, R2 ;  /* 0x0000000203041220 */ /* 0x001fe20000410000 */
[----:B------:R-:W-:Y:S01]  /*4d80*/  @P1 FMUL.FTZ R8, R2, 0.5 ;  /* 0x3f00000002081820 */ /* 0x000fe20000410000 */
[----:B------:R-:W-:Y:S02]  /*4d90*/  @!P1 MOV R2, R0 ;  /* 0x0000000000029202 */ /* 0x000fe40000000f00 */
[----:B------:R-:W-:-:S04]  /*4da0*/  @P1 FADD.FTZ R6, -R4, -RZ ;  /* 0x800000ff04061221 */ /* 0x000fc80000010100 */
[----:B------:R-:W-:-:S04]  /*4db0*/  @P1 FFMA R7, R4, R6, R3 ;  /* 0x0000000604071223 */ /* 0x000fc80000000003 */
[----:B------:R-:W-:-:S04]  /*4dc0*/  @P1 FFMA R7, R7, R8, R4 ;  /* 0x0000000807071223 */ /* 0x000fc80000000004 */
[----:B------:R-:W-:-:S07]  /*4dd0*/  @P1 FMUL.FTZ R2, R7, 2.3283064365386962891e-10 ;  /* 0x2f80000007021820 */ /* 0x000fce0000410000 */
.L_x_153:
[----:B------:R-:W-:Y:S01]  /*4de0*/  HFMA2 R3, -RZ, RZ, 0, 0 ;  /* 0x00000000ff037431 */ /* 0x000fe200000001ff */
[----:B------:R-:W-:Y:S02]  /*4df0*/  MOV R0, R2 ;  /* 0x0000000200007202 */ /* 0x000fe40000000f00 */
[----:B------:R-:W-:-:S04]  /*4e00*/  MOV R2, R9 ;  /* 0x0000000900027202 */ /* 0x000fc80000000f00 */
[----:B------:R-:W-:Y:S05]  /*4e10*/  RET.REL.NODEC R2 `(_Z14normalize_rowsiiPfS_) ;  /* 0xffffffb002787950 */ /* 0x000fea0003c3ffff */
        .weak           $__internal_1_$__cuda_sm3x_div_rn_noftz_f32_slowpath
        .type           $__internal_1_$__cuda_sm3x_div_rn_noftz_f32_slowpath,@function
        .size           $__internal_1_$__cuda_sm3x_div_rn_noftz_f32_slowpath,(.L_x_167 - $__internal_1_$__cuda_sm3x_div_rn_noftz_f32_slowpath)
$__internal_1_$__cuda_sm3x_div_rn_noftz_f32_slowpath:
[----:B------:R-:W-:Y:S01]  /*4e20*/  SHF.R.U32.HI R7, RZ, 0x17, R3 ;  /* 0x00000017ff077819 */ /* 0x000fe20000011603 */
[----:B------:R-:W-:Y:S01]  /*4e30*/  BSSY.RECONVERGENT B0, `(.L_x_154) ;  /* 0x0000063000007945 */ /* 0x000fe20003800200 */
[----:B------:R-:W-:Y:S02]  /*4e40*/  SHF.R.U32.HI R12, RZ, 0x17, R0 ;  /* 0x00000017ff0c7819 */ /* 0x000fe40000011600 */
[----:B------:R-:W-:Y:S02]  /*4e50*/  LOP3.LUT R7, R7, 0xff, RZ, 0xc0, !PT ;  /* 0x000000ff07077812 */ /* 0x000fe400078ec0ff */
[----:B------:R-:W-:Y:S02]  /*4e60*/  LOP3.LUT R12, R12, 0xff, RZ, 0xc0, !PT ;  /* 0x000000ff0c0c7812 */ /* 0x000fe400078ec0ff */
[----:B------:R-:W-:Y:S02]  /*4e70*/  IADD3 R13, PT, PT, R7, -0x1, RZ ;  /* 0xffffffff070d7810 */ /* 0x000fe40007ffe0ff */
[----:B------:R-:W-:-:S02]  /*4e80*/  IADD3 R14, PT, PT, R12, -0x1, RZ ;  /* 0xffffffff0c0e7810 */ /* 0x000fc40007ffe0ff */
[----:B------:R-:W-:Y:S02]  /*4e90*/  ISETP.GT.U32.AND P0, PT, R13, 0xfd, PT ;  /* 0x000000fd0d00780c */ /* 0x000fe40003f04070 */
[----:B------:R-:W-:Y:S02]  /*4ea0*/  MOV R15, R3 ;  /* 0x00000003000f7202 */ /* 0x000fe40000000f00 */
[----:B------:R-:W-:-:S13]  /*4eb0*/  ISETP.GT.U32.OR P0, PT, R14, 0xfd, P0 ;  /* 0x000000fd0e00780c */ /* 0x000fda0000704470 */
[----:B------:R-:W-:Y:S01]  /*4ec0*/  @!P0 MOV R8, RZ ;  /* 0x000000ff00088202 */ /* 0x000fe20000000f00 */
[----:B------:R-:W-:Y:S06]  /*4ed0*/  @!P0 BRA `(.L_x_155) ;  /* 0x00000000005c8947 */ /* 0x000fec0003800000 */
[----:B------:R-:W-:Y:S02]  /*4ee0*/  FSETP.GTU.FTZ.AND P0, PT, |R0|, +INF , PT ;  /* 0x7f8000000000780b */ /* 0x000fe40003f1c200 */
[----:B------:R-:W-:-:S04]  /*4ef0*/  FSETP.GTU.FTZ.AND P1, PT, |R3|, +INF , PT ;  /* 0x7f8000000300780b */ /* 0x000fc80003f3c200 */
[----:B------:R-:W-:-:S13]  /*4f00*/  PLOP3.LUT P0, PT, P0, P1, PT, 0xf8, 0x8f ;  /* 0x00000000008f781c */ /* 0x000fda0000703f70 */
[----:B------:R-:W-:Y:S05]  /*4f10*/  @P0 BRA `(.L_x_156) ;  /* 0x00000004004c0947 */ /* 0x000fea0003800000 */
[----:B------:R-:W-:-:S13]  /*4f20*/  LOP3.LUT P0, RZ, R15, 0x7fffffff, R0, 0xc8, !PT ;  /* 0x7fffffff0fff7812 */ /* 0x000fda000780c800 */
[----:B------:R-:W-:Y:S05]  /*4f30*/  @!P0 BRA `(.L_x_157) ;  /* 0x00000004003c8947 */ /* 0x000fea0003800000 */
[C---:B------:R-:W-:Y:S02]  /*4f40*/  FSETP.NEU.FTZ.AND P2, PT, |R0|.reuse, +INF , PT ;  /* 0x7f8000000000780b */ /* 0x040fe40003f5d200 */
[----:B------:R-:W-:Y:S02]  /*4f50*/  FSETP.NEU.FTZ.AND P1, PT, |R3|, +INF , PT ;  /* 0x7f8000000300780b */ /* 0x000fe40003f3d200 */
[----:B------:R-:W-:-:S11]  /*4f60*/  FSETP.NEU.FTZ.AND P0, PT, |R0|, +INF , PT ;  /* 0x7f8000000000780b */ /* 0x000fd60003f1d200 */
[----:B------:R-:W-:Y:S05]  /*4f70*/  @!P1 BRA !P2, `(.L_x_157) ;  /* 0x00000004002c9947 */ /* 0x000fea0005000000 */
[----:B------:R-:W-:-:S04]  /*4f80*/  LOP3.LUT P2, RZ, R0, 0x7fffffff, RZ, 0xc0, !PT ;  /* 0x7fffffff00ff7812 */ /* 0x000fc8000784c0ff */
[----:B------:R-:W-:-:S13]  /*4f90*/  PLOP3.LUT P1, PT, P1, P2, PT, 0x2f, 0xf2 ;  /* 0x0000000000f2781c */ /* 0x000fda0000f24577 */
[----:B------:R-:W-:Y:S05]  /*4fa0*/  @P1 BRA `(.L_x_158) ;  /* 0x0000000400181947 */ /* 0x000fea0003800000 */
[----:B------:R-:W-:-:S04]  /*4fb0*/  LOP3.LUT P1, RZ, R15, 0x7fffffff, RZ, 0xc0, !PT ;  /* 0x7fffffff0fff7812 */ /* 0x000fc8000782c0ff */
[----:B------:R-:W-:-:S13]  /*4fc0*/  PLOP3.LUT P0, PT, P0, P1, PT, 0x2f, 0xf2 ;  /* 0x0000000000f2781c */ /* 0x000fda0000702577 */
[----:B------:R-:W-:Y:S05]  /*4fd0*/  @P0 BRA `(.L_x_159) ;  /* 0x0000000400000947 */ /* 0x000fea0003800000 */
[----:B------:R-:W-:Y:S02]  /*4fe0*/  ISETP.GE.AND P0, PT, R14, RZ, PT ;  /* 0x000000ff0e00720c */ /* 0x000fe40003f06270 */
[----:B------:R-:W-:-:S11]  /*4ff0*/  ISETP.GE.AND P1, PT, R13, RZ, PT ;  /* 0x000000ff0d00720c */ /* 0x000fd60003f26270 */
[----:B------:R-:W-:Y:S01]  /*5000*/  @P0 MOV R8, RZ ;  /* 0x000000ff00080202 */ /* 0x000fe20000000f00 */
[----:B------:R-:W-:Y:S01]  /*5010*/  @!P0 FFMA R0, R0, 1.84467440737095516160e+19, RZ ;  /* 0x5f80000000008823 */ /* 0x000fe200000000ff */
[----:B------:R-:W-:Y:S01]  /*5020*/  @!P0 MOV R8, 0xffffffc0 ;  /* 0xffffffc000088802 */ /* 0x000fe20000000f00 */
[----:B------:R-:W-:-:S03]  /*5030*/  @!P1 FFMA R15, R3, 1.84467440737095516160e+19, RZ ;  /* 0x5f800000030f9823 */ /* 0x000fc600000000ff */
[----:B------:R-:W-:-:S07]  /*5040*/  @!P1 IADD3 R8, PT, PT, R8, 0x40, RZ ;  /* 0x0000004008089810 */ /* 0x000fce0007ffe0ff */
.L_x_155:
[----:B------:R-:W-:Y:S01]  /*5050*/  LEA R14, R7, 0xc0800000, 0x17 ;  /* 0xc0800000070e7811 */ /* 0x000fe200078eb8ff */
[----:B------:R-:W-:Y:S01]  /*5060*/  BSSY.RECONVERGENT B1, `(.L_x_160) ;  /* 0x0000036000017945 */ /* 0x000fe20003800200 */
[----:B------:R-:W-:Y:S02]  /*5070*/  IADD3 R12, PT, PT, R12, -0x7f, RZ ;  /* 0xffffff810c0c7810 */ /* 0x000fe40007ffe0ff */
[----:B------:R-:W-:-:S03]  /*5080*/  IADD3 R17, PT, PT, -R14, R15, RZ ;  /* 0x0000000f0e117210 */ /* 0x000fc60007ffe1ff */
[C---:B------:R-:W-:Y:S01]  /*5090*/  IMAD R0, R12.reuse, -0x800000, R0 ;  /* 0xff8000000c007824 */ /* 0x040fe200078e0200 */
[----:B------:R0:W1:Y:S01]  /*50a0*/  MUFU.RCP R14, R17 ;  /* 0x00000011000e7308 */ /* 0x0000620000001000 */
[----:B------:R-:W-:Y:S01]  /*50b0*/  FADD.FTZ R13, -R17, -RZ ;  /* 0x800000ff110d7221 */ /* 0x000fe20000010100 */
[----:B0-----:R-:W-:-:S04]  /*50c0*/  IADD3 R17, PT, PT, R12, 0x7f, -R7 ;  /* 0x0000007f0c117810 */ /* 0x001fc80007ffe807 */
[----:B------:R-:W-:Y:S01]  /*50d0*/  IADD3 R17, PT, PT, R17, R8, RZ ;  /* 0x0000000811117210 */ /* 0x000fe20007ffe0ff */
[----:B-1----:R-:W-:-:S04]  /*50e0*/  FFMA R15, R14, R13, 1 ;  /* 0x3f8000000e0f7423 */ /* 0x002fc8000000000d */
[----:B------:R-:W-:-:S04]  /*50f0*/  FFMA R15, R14, R15, R14 ;  /* 0x0000000f0e0f7223 */ /* 0x000fc8000000000e */
[----:B------:R-:W-:-:S04]  /*5100*/  FFMA R14, R0, R15, RZ ;  /* 0x0000000f000e7223 */ /* 0x000fc800000000ff */
[----:B------:R-:W-:-:S04]  /*5110*/  FFMA R16, R13, R14, R0 ;  /* 0x0000000e0d107223 */ /* 0x000fc80000000000 */
[----:B------:R-:W-:-:S04]  /*5120*/  FFMA R16, R15, R16, R14 ;  /* 0x000000100f107223 */ /* 0x000fc8000000000e */
[----:B------:R-:W-:-:S04]  /*5130*/  FFMA R13, R13, R16, R0 ;  /* 0x000000100d0d7223 */ /* 0x000fc80000000000 */
[----:B------:R-:W-:-:S05]  /*5140*/  FFMA R0, R15, R13, R16 ;  /* 0x0000000d0f007223 */ /* 0x000fca0000000010 */
[----:B------:R-:W-:-:S04]  /*5150*/  SHF.R.U32.HI R7, RZ, 0x17, R0 ;  /* 0x00000017ff077819 */ /* 0x000fc80000011600 */
[----:B------:R-:W-:-:S04]  /*5160*/  LOP3.LUT R8, R7, 0xff, RZ, 0xc0, !PT ;  /* 0x000000ff07087812 */ /* 0x000fc800078ec0ff */
[----:B------:R-:W-:-:S04]  /*5170*/  IADD3 R7, PT, PT, R8, R17, RZ ;  /* 0x0000001108077210 */ /* 0x000fc80007ffe0ff */
[----:B------:R-:W-:-:S04]  /*5180*/  IADD3 R8, PT, PT, R7, -0x1, RZ ;  /* 0xffffffff07087810 */ /* 0x000fc80007ffe0ff */
[----:B------:R-:W-:-:S13]  /*5190*/  ISETP.GE.U32.AND P0, PT, R8, 0xfe, PT ;  /* 0x000000fe0800780c */ /* 0x000fda0003f06070 */
[----:B------:R-:W-:Y:S05]  /*51a0*/  @!P0 BRA `(.L_x_161) ;  /* 0x0000000000808947 */ /* 0x000fea0003800000 */
[----:B------:R-:W-:-:S13]  /*51b0*/  ISETP.GT.AND P0, PT, R7, 0xfe, PT ;  /* 0x000000fe0700780c */ /* 0x000fda0003f04270 */
[----:B------:R-:W-:Y:S05]  /*51c0*/  @P0 BRA `(.L_x_162) ;  /* 0x00000000006c0947 */ /* 0x000fea0003800000 */
[----:B------:R-:W-:-:S13]  /*51d0*/  ISETP.GE.AND P0, PT, R7, 0x1, PT ;  /* 0x000000010700780c */ /* 0x000fda0003f06270 */
[----:B------:R-:W-:Y:S05]  /*51e0*/  @P0 BRA `(.L_x_163) ;  /* 0x0000000000740947 */ /* 0x000fea0003800000 */
[----:B------:R-:W-:Y:S02]  /*51f0*/  ISETP.GE.AND P0, PT, R7, -0x18, PT ;  /* 0xffffffe80700780c */ /* 0x000fe40003f06270 */
[----:B------:R-:W-:-:S11]  /*5200*/  LOP3.LUT R0, R0, 0x80000000, RZ, 0xc0, !PT ;  /* 0x8000000000007812 */ /* 0x000fd600078ec0ff */
[----:B------:R-:W-:Y:S05]  /*5210*/  @!P0 BRA `(.L_x_163) ;  /* 0x0000000000688947 */ /* 0x000fea0003800000 */
[CCC-:B------:R-:W-:Y:S01]  /*5220*/  FFMA.RZ R8, R15.reuse, R13.reuse, R16.reuse ;  /* 0x0000000d0f087223 */ /* 0x1c0fe2000000c010 */
[CCC-:B------:R-:W-:Y:S01]  /*5230*/  FFMA.RP R12, R15.reuse, R13.reuse, R16.reuse ;  /* 0x0000000d0f0c7223 */ /* 0x1c0fe20000008010 */
[----:B------:R-:W-:Y:S01]  /*5240*/  FFMA.RM R15, R15, R13, R16 ;  /* 0x0000000d0f0f7223 */ /* 0x000fe20000004010 */
[C---:B------:R-:W-:Y:S02]  /*5250*/  IADD3 R13, PT, PT, R7.reuse, 0x20, RZ ;  /* 0x00000020070d7810 */ /* 0x040fe40007ffe0ff */
[----:B------:R-:W-:Y:S02]  /*5260*/  LOP3.LUT R8, R8, 0x7fffff, RZ, 0xc0, !PT ;  /* 0x007fffff08087812 */ /* 0x000fe400078ec0ff */
[C---:B------:R-:W-:Y:S02]  /*5270*/  ISETP.NE.AND P2, PT, R7.reuse, RZ, PT ;  /* 0x000000ff0700720c */ /* 0x040fe40003f45270 */
[----:B------:R-:W-:Y:S02]  /*5280*/  LOP3.LUT R8, R8, 0x800000, RZ, 0xfc, !PT ;  /* 0x0080000008087812 */ /* 0x000fe400078efcff */
[----:B------:R-:W-:-:S02]  /*5290*/  ISETP.NE.AND P1, PT, R7, RZ, PT ;  /* 0x000000ff0700720c */ /* 0x000fc40003f25270 */
[----:B------:R-:W-:Y:S02]  /*52a0*/  IADD3 R7, PT, PT, -R7, RZ, RZ ;  /* 0x000000ff07077210 */ /* 0x000fe40007ffe1ff */
[----:B------:R-:W-:Y:S02]  /*52b0*/  SHF.L.U32 R13, R8, R13, RZ ;  /* 0x0000000d080d7219 */ /* 0x000fe400000006ff */
[----:B------:R-:W-:Y:S02]  /*52c0*/  FSETP.NEU.FTZ.AND P0, PT, R12, R15, PT ;  /* 0x0000000f0c00720b */ /* 0x000fe40003f1d000 */
[----:B------:R-:W-:Y:S02]  /*52d0*/  SEL R7, R7, RZ, P2 ;  /* 0x000000ff07077207 */ /* 0x000fe40001000000 */
[----:B------:R-:W-:Y:S02]  /*52e0*/  ISETP.NE.AND P1, PT, R13, RZ, P1 ;  /* 0x000000ff0d00720c */ /* 0x000fe40000f25270 */
[----:B------:R-:W-:-:S02]  /*52f0*/  SHF.R.U32.HI R12, RZ, R7, R8 ;  /* 0x00000007ff0c7219 */ /* 0x000fc40000011608 */
[----:B------:R-:W-:Y:S02]  /*5300*/  PLOP3.LUT P0, PT, P0, P1, PT, 0xf8, 0x8f ;  /* 0x00000000008f781c */ /* 0x000fe40000703f70 */
[----:B------:R-:W-:Y:S02]  /*5310*/  SHF.R.U32.HI R8, RZ, 0x1, R12 ;  /* 0x00000001ff087819 */ /* 0x000fe4000001160c */
[----:B------:R-:W-:-:S04]  /*5320*/  SEL R7, RZ, 0x1, !P0 ;  /* 0x00000001ff077807 */ /* 0x000fc80004000000 */
[----:B------:R-:W-:-:S04]  /*5330*/  LOP3.LUT R7, R7, 0x1, R8, 0xf8, !PT ;  /* 0x0000000107077812 */ /* 0x000fc800078ef808 */
[----:B------:R-:W-:-:S04]  /*5340*/  LOP3.LUT R7, R7, R12, RZ, 0xc0, !PT ;  /* 0x0000000c07077212 */ /* 0x000fc800078ec0ff */
[----:B------:R-:W-:-:S04]  /*5350*/  IADD3 R7, PT, PT, R8, R7, RZ ;  /* 0x0000000708077210 */ /* 0x000fc80007ffe0ff */
[----:B------:R-:W-:Y:S01]  /*5360*/  LOP3.LUT R0, R7, R0, RZ, 0xfc, !PT ;  /* 0x0000000007007212 */ /* 0x000fe200078efcff */
[----:B------:R-:W-:Y:S06]  /*5370*/  BRA `(.L_x_163) ;  /* 0x0000000000107947 */ /* 0x000fec0003800000 */
.L_x_162:
[----:B------:R-:W-:-:S04]  /*5380*/  LOP3.LUT R0, R0, 0x80000000, RZ, 0xc0, !PT ;  /* 0x8000000000007812 */ /* 0x000fc800078ec0ff */
[----:B------:R-:W-:Y:S01]  /*5390*/  LOP3.LUT R0, R0, 0x7f800000, RZ, 0xfc, !PT ;  /* 0x7f80000000007812 */ /* 0x000fe200078efcff */
[----:B------:R-:W-:Y:S06]  /*53a0*/  BRA `(.L_x_163) ;  /* 0x0000000000047947 */ /* 0x000fec0003800000 */
.L_x_161:
[----:B------:R-:W-:-:S07]  /*53b0*/  LEA R0, R17, R0, 0x17 ;  /* 0x0000000011007211 */ /* 0x000fce00078eb8ff */
.L_x_163:
[----:B------:R-:W-:Y:S05]  /*53c0*/  BSYNC.RECONVERGENT B1 ;  /* 0x0000000000017941 */ /* 0x000fea0003800200 */
.L_x_160:
[----:B------:R-:W-:Y:S05]  /*53d0*/  BRA `(.L_x_164) ;  /* 0x0000000000207947 */ /* 0x000fea0003800000 */
.L_x_159:
[----:B------:R-:W-:-:S04]  /*53e0*/  LOP3.LUT R0, R15, 0x80000000, R0, 0x48, !PT ;  /* 0x800000000f007812 */ /* 0x000fc800078e4800 */
[----:B------:R-:W-:Y:S01]  /*53f0*/  LOP3.LUT R0, R0, 0x7f800000, RZ, 0xfc, !PT ;  /* 0x7f80000000007812 */ /* 0x000fe200078efcff */
[----:B------:R-:W-:Y:S06]  /*5400*/  BRA `(.L_x_164) ;  /* 0x0000000000147947 */ /* 0x000fec0003800000 */
.L_x_158:
[----:B------:R-:W-:Y:S01]  /*5410*/  LOP3.LUT R0, R15, 0x80000000, R0, 0x48, !PT ;  /* 0x800000000f007812 */ /* 0x000fe200078e4800 */
[----:B------:R-:W-:Y:S06]  /*5420*/  BRA `(.L_x_164) ;  /* 0x00000000000c7947 */ /* 0x000fec0003800000 */
.L_x_157:
[----:B------:R-:W0:Y:S01]  /*5430*/  MUFU.RSQ R0, -QNAN ;  /* 0xffc0000000007908 */ /* 0x000e220000001400 */
[----:B------:R-:W-:Y:S05]  /*5440*/  BRA `(.L_x_164) ;  /* 0x0000000000047947 */ /* 0x000fea0003800000 */
.L_x_156:
[----:B------:R-:W-:-:S07]  /*5450*/  FADD.FTZ R0, R0, R3 ;  /* 0x0000000300007221 */ /* 0x000fce0000010000 */
.L_x_164:
[----:B------:R-:W-:Y:S05]  /*5460*/  BSYNC.RECONVERGENT B0 ;  /* 0x0000000000007941 */ /* 0x000fea0003800200 */
.L_x_154:
[----:B------:R-:W-:-:S04]  /*5470*/  HFMA2 R7, -RZ, RZ, 0, 0 ;  /* 0x00000000ff077431 */ /* 0x000fc800000001ff */
[----:B0-----:R-:W-:Y:S05]  /*5480*/  RET.REL.NODEC R6 `(_Z14normalize_rowsiiPfS_) ;  /* 0xffffffa806dc7950 */ /* 0x001fea0003c3ffff */
.L_x_165:
        /* <DEDUP_REMOVED lines=15> */
.L_x_167:


//--------------------- .nv.shared.reserved.0     --------------------------
	.section	.nv.shared.reserved.0,"aw",@nobits
	.weak		__nv_reservedSMEM_offset_0_alias
	.size		__nv_reservedSMEM_offset_0_alias, 0, 64
	.other		__nv_reservedSMEM_offset_0_alias,@"STO_CUDA_RESERVED_SHARED STV_DEFAULT"
__nv_reservedSMEM_offset_0_alias:
	.zero		0
	.zero		64


//--------------------- .nv.constant0._Z16calculate_resultiiPfS_ --------------------------
	.section	.nv.constant0._Z16calculate_resultiiPfS_,"a",@progbits
	.sectionflags	@""
	.align	4
.nv.constant0._Z16calculate_resultiiPfS_:
	.zero		920


//--------------------- .nv.constant0._Z14normalize_rowsiiPfS_ --------------------------
	.section	.nv.constant0._Z14normalize_rowsiiPfS_,"a",@progbits
	.sectionflags	@""
	.align	4
.nv.constant0._Z14normalize_rowsiiPfS_:
	.zero		920


//--------------------- SYMBOLS --------------------------

	.type		.nv.reservedSmem.offset0,@object
	.size		.nv.reservedSmem.offset0,0x4
